def matmul_kernel(
    a_ptr,
    b_ptr,
    c_ptr,
    M,
    N,
    K,
    stride_am,
    stride_ak,
    stride_bk,
    stride_bn,
    stride_cm,
    stride_cn,
    BLOCK_M: tl.constexpr,
    BLOCK_N: tl.constexpr,
    BLOCK_K: tl.constexpr,
    GROUP_M: tl.constexpr,
):
    pid = tl.program_id(axis=0)
    num_pid_m = tl.cdiv(M, BLOCK_M)
    num_pid_n = tl.cdiv(N, BLOCK_N)
    num_pid_in_group = GROUP_M * num_pid_n
    group_id = pid // num_pid_in_group
    first_pid_m = group_id * GROUP_M
    group_size_m = min(num_pid_m - first_pid_m, GROUP_M)
    pid_m = first_pid_m + ((pid % num_pid_in_group) % group_size_m)
    pid_n = (pid % num_pid_in_group) // group_size_m

    offs_am = (pid_m * BLOCK_M + tl.arange(0, BLOCK_M)) % M
    offs_bn = (pid_n * BLOCK_N + tl.arange(0, BLOCK_N)) % N
    offs_k = tl.arange(0, BLOCK_K)
    a_ptrs = a_ptr + offs_am[:, None] * stride_am + offs_k[None, :] * stride_ak
    b_ptrs = b_ptr + offs_k[:, None] * stride_bk + offs_bn[None, :] * stride_bn

    acc = tl.zeros((BLOCK_M, BLOCK_N), dtype=tl.float32)
    for kk in range(0, tl.cdiv(K, BLOCK_K)):
        a = tl.load(a_ptrs, mask=offs_k[None, :] < K - kk * BLOCK_K, other=0.0)
        b = tl.load(b_ptrs, mask=offs_k[:, None] < K - kk * BLOCK_K, other=0.0)
        acc = tl.dot(a, b, acc)
        a_ptrs += BLOCK_K * stride_ak
        b_ptrs += BLOCK_K * stride_bk

    c = acc.to(c_ptr.dtype.element_ty)
    offs_cm = pid_m * BLOCK_M + tl.arange(0, BLOCK_M)
    offs_cn = pid_n * BLOCK_N + tl.arange(0, BLOCK_N)
    c_ptrs = c_ptr + offs_cm[:, None] * stride_cm + offs_cn[None, :] * stride_cn
    mask = (offs_cm[:, None] < M) & (offs_cn[None, :] < N)
    tl.store(c_ptrs, c, mask=mask)

# config = {"BLOCK_K": 32, "BLOCK_M": 128, "BLOCK_N": 256, "GROUP_M": 1, "arch": "sm_100", "dtype": "fp16", "num_ctas": 1, "num_stages": 3, "num_warps": 4}
# arch = sm_100


// ===== COMPILED SASS (sm_100a) =====

	.target	sm_100a

	.elftype	@"ET_EXEC"


//--------------------- .note.nv.tkinfo           --------------------------
	.section	.note.nv.tkinfo,"",@"SHT_NOTE"
	.sectionflags	@"SHF_NOTE_NV_TKINFO"
	.tkinfo
        /*0018*/ 	.word	0x00000081
        /*0030*/ 	.string	""
        /*0030*/ 	.string	"ptxas-blackwell"
        /*0030*/ 	.string	"Cuda compilation tools, release 12.9, V12.9.86"
        /*0030*/ 	.string	"Build cuda_12.9.r12.9/compiler.36037853_0"
        /*0030*/ 	.string	"-v  -suppress-debug-info  -lineinfo  -arch sm_100a "



//--------------------- .note.nv.cuver            --------------------------
	.section	.note.nv.cuver,"",@"SHT_NOTE"
	.sectionflags	@"SHF_NOTE_NV_CUVER"
        /*0018*/ 	.short	0x0001
        /*001a*/ 	.short	0x0064
        /*001c*/ 	.short	0x0001
        /*001e*/ 	.short	0x0000
        /*0020*/ 	.short	0x0001
        /*0022*/ 	.short	0x0000


//--------------------- .nv.info                  --------------------------
	.section	.nv.info,"",@"SHT_CUDA_INFO"
	.align	4


	//----- nvinfo : EIATTR_REGCOUNT
	.align		4
        /*0000*/ 	.byte	0x04, 0x2f
        /*0002*/ 	.short	(.L_4 - .L_3)
	.align		4
.L_3:
        /*0004*/ 	.word	index@(matmul_kernel)
        /*0008*/ 	.word	0x000000ff


	//----- nvinfo : EIATTR_FRAME_SIZE
	.align		4
.L_4:
        /*000c*/ 	.byte	0x04, 0x11
        /*000e*/ 	.short	(.L_6 - .L_5)
	.align		4
.L_5:
        /*0010*/ 	.word	index@($__internal_2_$__cuda_sm10x_tcgen05_guardrail_trap_unallocated_columns_being_dealloced)
        /*0014*/ 	.word	0x00000010


	//----- nvinfo : EIATTR_FRAME_SIZE
	.align		4
.L_6:
        /*0018*/ 	.byte	0x04, 0x11
        /*001a*/ 	.short	(.L_8 - .L_7)
	.align		4
.L_7:
        /*001c*/ 	.word	index@($__internal_1_$__cuda_sm10x_tcgen05_guardrail_trap_phase_invalid_during_alloc)
        /*0020*/ 	.word	0x00000010


	//----- nvinfo : EIATTR_FRAME_SIZE
	.align		4
.L_8:
        /*0024*/ 	.byte	0x04, 0x11
        /*0026*/ 	.short	(.L_10 - .L_9)
	.align		4
.L_9:
        /*0028*/ 	.word	index@($__internal_0_$__cuda_sm10x_tcgen05_guardrail_trap_col_being_dealloced_not_returned_by_alloc)
        /*002c*/ 	.word	0x00000010


	//----- nvinfo : EIATTR_FRAME_SIZE
	.align		4
.L_10:
        /*0030*/ 	.byte	0x04, 0x11
        /*0032*/ 	.short	(.L_12 - .L_11)
	.align		4
.L_11:
        /*0034*/ 	.word	index@(matmul_kernel)
        /*0038*/ 	.word	0x00000010


	//----- nvinfo : EIATTR_MIN_STACK_SIZE
	.align		4
.L_12:
        /*003c*/ 	.byte	0x04, 0x12
        /*003e*/ 	.short	(.L_14 - .L_13)
	.align		4
.L_13:
        /*0040*/ 	.word	index@(matmul_kernel)
        /*0044*/ 	.word	0x00000010
.L_14:


//--------------------- .nv.info.matmul_kernel    --------------------------
	.section	.nv.info.matmul_kernel,"",@"SHT_CUDA_INFO"
	.sectionflags	@""
	.align	4


	//----- nvinfo : EIATTR_CUDA_API_VERSION
	.align		4
        /*0000*/ 	.byte	0x04, 0x37
        /*0002*/ 	.short	(.L_16 - .L_15)
.L_15:
        /*0004*/ 	.word	0x00000081


	//----- nvinfo : EIATTR_KPARAM_INFO
	.align		4
.L_16:
        /*0008*/ 	.byte	0x04, 0x17
        /*000a*/ 	.short	(.L_18 - .L_17)
.L_17:
        /*000c*/ 	.word	0x00000000
        /*0010*/ 	.short	0x000d
        /*0012*/ 	.short	0x0048
        /*0014*/ 	.byte	0x00, 0xf4, 0x21, 0x00


	//----- nvinfo : EIATTR_KPARAM_INFO
	.align		4
.L_18:
        /*0018*/ 	.byte	0x04, 0x17
        /*001a*/ 	.short	(.L_20 - .L_19)
.L_19:
        /*001c*/ 	.word	0x00000000
        /*0020*/ 	.short	0x000c
        /*0022*/ 	.short	0x0040
        /*0024*/ 	.byte	0x00, 0xf4, 0x21, 0x00


	//----- nvinfo : EIATTR_KPARAM_INFO
	.align		4
.L_20:
        /*0028*/ 	.byte	0x04, 0x17
        /*002a*/ 	.short	(.L_22 - .L_21)
.L_21:
        /*002c*/ 	.word	0x00000000
        /*0030*/ 	.short	0x000b
        /*0032*/ 	.short	0x0038
        /*0034*/ 	.byte	0x00, 0xf0, 0x11, 0x00


	//----- nvinfo : EIATTR_KPARAM_INFO
	.align		4
.L_22:
        /*0038*/ 	.byte	0x04, 0x17
        /*003a*/ 	.short	(.L_24 - .L_23)
.L_23:
        /*003c*/ 	.word	0x00000000
        /*0040*/ 	.short	0x000a
        /*0042*/ 	.short	0x0034
        /*0044*/ 	.byte	0x00, 0xf0, 0x11, 0x00


	//----- nvinfo : EIATTR_KPARAM_INFO
	.align		4
.L_24:
        /*0048*/ 	.byte	0x04, 0x17
        /*004a*/ 	.short	(.L_26 - .L_25)
.L_25:
        /*004c*/ 	.word	0x00000000
        /*0050*/ 	.short	0x0009
        /*0052*/ 	.short	0x0030
        /*0054*/ 	.byte	0x00, 0xf0, 0x11, 0x00


	//----- nvinfo : EIATTR_KPARAM_INFO
	.align		4
.L_26:
        /*0058*/ 	.byte	0x04, 0x17
        /*005a*/ 	.short	(.L_28 - .L_27)
.L_27:
        /*005c*/ 	.word	0x00000000
        /*0060*/ 	.short	0x0008
        /*0062*/ 	.short	0x002c
        /*0064*/ 	.byte	0x00, 0xf0, 0x11, 0x00


	//----- nvinfo : EIATTR_KPARAM_INFO
	.align		4
.L_28:
        /*0068*/ 	.byte	0x04, 0x17
        /*006a*/ 	.short	(.L_30 - .L_29)
.L_29:
        /*006c*/ 	.word	0x00000000
        /*0070*/ 	.short	0x0007
        /*0072*/ 	.short	0x0028
        /*0074*/ 	.byte	0x00, 0xf0, 0x11, 0x00


	//----- nvinfo : EIATTR_KPARAM_INFO
	.align		4
.L_30:
        /*0078*/ 	.byte	0x04, 0x17
        /*007a*/ 	.short	(.L_32 - .L_31)
.L_31:
        /*007c*/ 	.word	0x00000000
        /*0080*/ 	.short	0x0006
        /*0082*/ 	.short	0x0024
        /*0084*/ 	.byte	0x00, 0xf0, 0x11, 0x00


	//----- nvinfo : EIATTR_KPARAM_INFO
	.align		4
.L_32:
        /*0088*/ 	.byte	0x04, 0x17
        /*008a*/ 	.short	(.L_34 - .L_33)
.L_33:
        /*008c*/ 	.word	0x00000000
        /*0090*/ 	.short	0x0005
        /*0092*/ 	.short	0x0020
        /*0094*/ 	.byte	0x00, 0xf0, 0x11, 0x00


	//----- nvinfo : EIATTR_KPARAM_INFO
	.align		4
.L_34:
        /*0098*/ 	.byte	0x04, 0x17
        /*009a*/ 	.short	(.L_36 - .L_35)
.L_35:
        /*009c*/ 	.word	0x00000000
        /*00a0*/ 	.short	0x0004
        /*00a2*/ 	.short	0x001c
        /*00a4*/ 	.byte	0x00, 0xf0, 0x11, 0x00


	//----- nvinfo : EIATTR_KPARAM_INFO
	.align		4
.L_36:
        /*00a8*/ 	.byte	0x04, 0x17
        /*00aa*/ 	.short	(.L_38 - .L_37)
.L_37:
        /*00ac*/ 	.word	0x00000000
        /*00b0*/ 	.short	0x0003
        /*00b2*/ 	.short	0x0018
        /*00b4*/ 	.byte	0x00, 0xf0, 0x11, 0x00


	//----- nvinfo : EIATTR_KPARAM_INFO
	.align		4
.L_38:
        /*00b8*/ 	.byte	0x04, 0x17
        /*00ba*/ 	.short	(.L_40 - .L_39)
.L_39:
        /*00bc*/ 	.word	0x00000000
        /*00c0*/ 	.short	0x0002
        /*00c2*/ 	.short	0x0010
        /*00c4*/ 	.byte	0x00, 0xf4, 0x21, 0x00


	//----- nvinfo : EIATTR_KPARAM_INFO
	.align		4
.L_40:
        /*00c8*/ 	.byte	0x04, 0x17
        /*00ca*/ 	.short	(.L_42 - .L_41)
.L_41:
        /*00cc*/ 	.word	0x00000000
        /*00d0*/ 	.short	0x0001
        /*00d2*/ 	.short	0x0008
        /*00d4*/ 	.byte	0x00, 0xf4, 0x21, 0x00


	//----- nvinfo : EIATTR_KPARAM_INFO
	.align		4
.L_42:
        /*00d8*/ 	.byte	0x04, 0x17
        /*00da*/ 	.short	(.L_44 - .L_43)
.L_43:
        /*00dc*/ 	.word	0x00000000
        /*00e0*/ 	.short	0x0000
        /*00e2*/ 	.short	0x0000
        /*00e4*/ 	.byte	0x00, 0xf4, 0x21, 0x00


	//----- nvinfo : EIATTR_AT_ENTRY_FRAGMENTS
	.align		4
.L_44:
        /*00e8*/ 	.byte	0x04, 0x4f
        /*00ea*/ 	.short	(.L_46 - .L_45)


	//   ....[0]....
.L_45:
        /*00ec*/ 	.word	0x00000004


	//----- nvinfo : EIATTR_RESERVED_SMEM_USED
	.align		4
.L_46:
        /*00f0*/ 	.byte	0x01, 0x41
	.zero		2


	//----- nvinfo : EIATTR_SPARSE_MMA_MASK
	.align		4
        /*00f4*/ 	.byte	0x03, 0x50
        /*00f6*/ 	.short	0x0000


	//----- nvinfo : EIATTR_TCGEN05_1CTA_USED
	.align		4
        /*00f8*/ 	.byte	0x01, 0x51
	.zero		2


	//----- nvinfo : EIATTR_MAXREG_COUNT
	.align		4
        /*00fc*/ 	.byte	0x03, 0x1b
        /*00fe*/ 	.short	0x00ff


	//----- nvinfo : EIATTR_NUM_BARRIERS
	.align		4
        /*0100*/ 	.byte	0x02, 0x4c
        /*0102*/ 	.byte	0x01
	.zero		1


	//----- nvinfo : EIATTR_ANNOTATIONS
	.align		4
        /*0104*/ 	.byte	0x04, 0x55
        /*0106*/ 	.short	(.L_48 - .L_47)


	//   ....[0]....
.L_47:
        /*0108*/ 	.word	0x00000001
        /*010c*/ 	.byte	0x20, 0x09, 0x00, 0x00, 0x01, 0x00, 0x00, 0x00, 0x70, 0x5c, 0x00, 0x00, 0x01, 0x00, 0x00, 0x00
        /*011c*/ 	.byte	0x60, 0x7e, 0x00, 0x00, 0x01, 0x00, 0x00, 0x00, 0x80, 0x80, 0x00, 0x00, 0x01, 0x00, 0x00, 0x00
        /*012c*/ 	.byte	0x00, 0x92, 0x00, 0x00, 0x01, 0x00, 0x00, 0x00, 0x20, 0x92, 0x00, 0x00


	//----- nvinfo : EIATTR_INT_WARP_WIDE_INSTR_OFFSETS
	.align		4
.L_48:
        /*0138*/ 	.byte	0x04, 0x31
        /*013a*/ 	.short	(.L_50 - .L_49)


	//   ....[0]....
.L_49:
        /*013c*/ 	.word	0x00004110


	//   ....[1]....
        /*0140*/ 	.word	0x00004130


	//   ....[2]....
        /*0144*/ 	.word	0x00005cc0


	//   ....[3]....
        /*0148*/ 	.word	0x00011580


	//   ....[4]....
        /*014c*/ 	.word	0x000115d0


	//----- nvinfo : EIATTR_COOP_GROUP_MASK_REGIDS
	.align		4
.L_50:
        /*0150*/ 	.byte	0x04, 0x29
        /*0152*/ 	.short	(.L_52 - .L_51)


	//   ....[0]....
.L_51:
        /*0154*/ 	.word	0xffffffff


	//   ....[1]....
        /*0158*/ 	.word	0xffffffff


	//   ....[2]....
        /*015c*/ 	.word	0xffffffff


	//   ....[3]....
        /*0160*/ 	.word	0xffffffff


	//----- nvinfo : EIATTR_COOP_GROUP_INSTR_OFFSETS
	.align		4
.L_52:
        /*0164*/ 	.byte	0x04, 0x28
        /*0166*/ 	.short	(.L_54 - .L_53)


	//   ....[0]....
.L_53:
        /*0168*/ 	.word	0x00000080


	//   ....[1]....
        /*016c*/ 	.word	0x00000340


	//   ....[2]....
        /*0170*/ 	.word	0x00011410


	//   ....[3]....
        /*0174*/ 	.word	0x00011680


	//----- nvinfo : EIATTR_VRC_CTA_INIT_COUNT
	.align		4
.L_54:
        /*0178*/ 	.byte	0x02, 0x4a
        /*017a*/ 	.byte	0x80
	.zero		1


	//----- nvinfo : EIATTR_MBARRIER_INSTR_OFFSETS
	.align		4
        /*017c*/ 	.byte	0x04, 0x39
        /*017e*/ 	.short	(.L_56 - .L_55)


	//   ....[0]....
.L_55:
        /*0180*/ 	.word	0x00004330
        /*0184*/ 	.word	0x000000ff
        /*0188*/ 	.word	0x00000000
        /*018c*/ 	.short	0x0100
        /*018e*/ 	.byte	0x08
	.zero		1


	//   ....[1]....
        /*0190*/ 	.word	0x00005ce0
        /*0194*/ 	.word	0x000000ff
        /*0198*/ 	.word	0x00008008
        /*019c*/ 	.short	0x0100
        /*019e*/ 	.byte	0x0b
	.zero		1


	//   ....[2]....
        /*01a0*/ 	.word	0x00007e20
        /*01a4*/ 	.word	0x000000ff
        /*01a8*/ 	.word	0x00000000
        /*01ac*/ 	.short	0x010a
        /*01ae*/ 	.byte	0x08
	.zero		1


	//   ....[3]....
        /*01b0*/ 	.word	0x00009320
        /*01b4*/ 	.word	0x000000ff
        /*01b8*/ 	.word	0x00000000
        /*01bc*/ 	.short	0x010a
        /*01be*/ 	.byte	0x08
	.zero		1


	//   ....[4]....
        /*01c0*/ 	.word	0x000094b0
        /*01c4*/ 	.word	0x000000ff
        /*01c8*/ 	.word	0x00008000
        /*01cc*/ 	.short	0x0108
        /*01ce*/ 	.byte	0x0b
	.zero		1


	//   ....[5]....
        /*01d0*/ 	.word	0x00009520
        /*01d4*/ 	.word	0x000000ff
        /*01d8*/ 	.word	0x00008008
        /*01dc*/ 	.short	0x0108
        /*01de*/ 	.byte	0x0b
	.zero		1


	//   ....[6]....
        /*01e0*/ 	.word	0x000116a0
        /*01e4*/ 	.word	0x000000ff
        /*01e8*/ 	.word	0x00000000
        /*01ec*/ 	.short	0x010a
        /*01ee*/ 	.byte	0x08
	.zero		1


	//   ....[7]....
        /*01f0*/ 	.word	0x000116d0
        /*01f4*/ 	.word	0x000000ff
        /*01f8*/ 	.word	0x00000000
        /*01fc*/ 	.short	0x010a
        /*01fe*/ 	.byte	0x08
	.zero		1


	//----- nvinfo : EIATTR_NUM_MBARRIERS
	.align		4
.L_56:
        /*0200*/ 	.byte	0x03, 0x38
        /*0202*/ 	.short	0x0002


	//----- nvinfo : EIATTR_EXIT_INSTR_OFFSETS
	.align		4
        /*0204*/ 	.byte	0x04, 0x1c
        /*0206*/ 	.short	(.L_58 - .L_57)


	//   ....[0]....
.L_57:
        /*0208*/ 	.word	0x00011690


	//----- nvinfo : EIATTR_REQNTID
	.align		4
.L_58:
        /*020c*/ 	.byte	0x04, 0x10
        /*020e*/ 	.short	(.L_60 - .L_59)
.L_59:
        /*0210*/ 	.word	0x00000080
        /*0214*/ 	.word	0x00000001
        /*0218*/ 	.word	0x00000001


	//----- nvinfo : EIATTR_CRS_STACK_SIZE
	.align		4
.L_60:
        /*021c*/ 	.byte	0x04, 0x1e
        /*021e*/ 	.short	(.L_62 - .L_61)
.L_61:
        /*0220*/ 	.word	0x00000000


	//----- nvinfo : EIATTR_CBANK_PARAM_SIZE
	.align		4
.L_62:
        /*0224*/ 	.byte	0x03, 0x19
        /*0226*/ 	.short	0x0050


	//----- nvinfo : EIATTR_PARAM_CBANK
	.align		4
        /*0228*/ 	.byte	0x04, 0x0a
        /*022a*/ 	.short	(.L_64 - .L_63)
	.align		4
.L_63:
        /*022c*/ 	.word	index@(.nv.constant0.matmul_kernel)
        /*0230*/ 	.short	0x0380
        /*0232*/ 	.short	0x0050


	//----- nvinfo : EIATTR_SW_WAR
	.align		4
.L_64:
        /*0234*/ 	.byte	0x04, 0x36
        /*0236*/ 	.short	(.L_66 - .L_65)
.L_65:
        /*0238*/ 	.word	0x00000008
.L_66:


//--------------------- .nv.compat                --------------------------
	.section	.nv.compat,"",@"SHT_CUDA_COMPAT_INFO"
	.align	4
        /*0000*/ 	.byte	0x02, 0x02, 0x02, 0x00, 0x02, 0x05, 0x05, 0x00, 0x02, 0x03, 0x00, 0x00, 0x02, 0x06, 0x01, 0x00


//--------------------- .nv.callgraph             --------------------------
	.section	.nv.callgraph,"",@"SHT_CUDA_CALLGRAPH"
	.align	4
	.sectionentsize	8
	.align		4
        /*0000*/ 	.word	0x00000000
	.align		4
        /*0004*/ 	.word	0xffffffff
	.align		4
        /*0008*/ 	.word	0x00000000
	.align		4
        /*000c*/ 	.word	0xfffffffe
	.align		4
        /*0010*/ 	.word	0x00000000
	.align		4
        /*0014*/ 	.word	0xfffffffd
	.align		4
        /*0018*/ 	.word	0x00000000
	.align		4
        /*001c*/ 	.word	0xfffffffc


//--------------------- .text.matmul_kernel       --------------------------
	.section	.text.matmul_kernel,"ax",@progbits
	.align	128
        .global         matmul_kernel
        .type           matmul_kernel,@function
        .size           matmul_kernel,(.L_x_21 - matmul_kernel)
        .other          matmul_kernel,@"STO_CUDA_ENTRY STV_DEFAULT"
matmul_kernel:
.text.matmul_kernel:
[----:B------:R-:W0:Y:S01]  /*0000*/  LDC R1, c[0x0][0x37c] ;  /* 0x0000df00ff017b82 */ /* 0x000e220000000800 */
[----:B------:R-:W1:Y:S01]  /*0010*/  S2R R33, SR_TID.X ;  /* 0x0000000000217919 */ /* 0x000e620000002100 */
[----:B0-----:R-:W-:Y:S01]  /*0020*/  VIADD R1, R1, 0xfffffff0 ;  /* 0xfffffff001017836 */ /* 0x001fe20000000000 */
[----:B------:R-:W0:Y:S01]  /*0030*/  LDCU.64 UR22, c[0x0][0x358] ;  /* 0x00006b00ff1677ac */ /* 0x000e220008000a00 */
[----:B-1----:R-:W-:-:S13]  /*0040*/  ISETP.GE.U32.AND P0, PT, R33, 0x20, PT ;  /* 0x000000202100780c */ /* 0x002fda0003f06070 */
[----:B------:R-:W-:Y:S02]  /*0050*/  VOTEU.ANY UP0, P0 ;  /* 0x0000000000ff7886 */ /* 0x000fe40000000100 */
[----:B------:R-:W-:Y:S05]  /*0060*/  BRA.U UP0, `(.L_x_0) ;  /* 0x0000000100b87547 */ /* 0x000fea000b800000 */
[----:B------:R-:W1:Y:S01]  /*0070*/  S2UR UR6, SR_CgaCtaId ;  /* 0x00000000000679c3 */ /* 0x000e620000008800 */
[----:B------:R-:W-:Y:S01]  /*0080*/  NOP ;  /* 0x0000000000007918 */ /* 0x000fe20000000000 */
[----:B------:R-:W-:Y:S02]  /*0090*/  UMOV UR4, 0x40 ;  /* 0x0000004000047882 */ /* 0x000fe40000000000 */
[----:B-1----:R-:W-:-:S09]  /*00a0*/  ULEA UR4, UR6, UR4, 0x18 ;  /* 0x0000000406047291 */ /* 0x002fd2000f8ec0ff */
[----:B------:R-:W1:Y:S01]  /*00b0*/  LDS.U8 R0, [UR4] ;  /* 0x00000004ff007984 */ /* 0x000e620008000000 */
[----:B------:R-:W-:Y:S02]  /*00c0*/  UMOV UR4, 0x400 ;  /* 0x0000040000047882 */ /* 0x000fe40000000000 */
[----:B------:R-:W-:Y:S01]  /*00d0*/  ULEA UR4, UR6, UR4, 0x18 ;  /* 0x0000000406047291 */ /* 0x000fe2000f8ec0ff */
[----:B-1----:R-:W-:-:S13]  /*00e0*/  ISETP.NE.AND P0, PT, R0, RZ, PT ;  /* 0x000000ff0000720c */ /* 0x002fda0003f05270 */
[----:B------:R-:W-:Y:S05]  /*00f0*/  @P0 BRA `(.L_x_1) ;  /* 0x00000000007c0947 */ /* 0x000fea0003800000 */
[----:B------:R-:W-:-:S13]  /*0100*/  ELECT P0, URZ, PT ;  /* 0x0000000000ff782f */ /* 0x000fda0003800000 */
[----:B------:R-:W-:Y:S05]  /*0110*/  @!P0 BRA `(.L_x_2) ;  /* 0x0000000000848947 */ /* 0x000fea0003800000 */
[----:B------:R-:W-:Y:S01]  /*0120*/  UMOV UR5, 0x10 ;  /* 0x0000001000057882 */ /* 0x000fe20000000000 */
[----:B------:R-:W-:Y:S02]  /*0130*/  IMAD.MOV.U32 R4, RZ, RZ, 0x1 ;  /* 0x00000001ff047424 */ /* 0x000fe400078e00ff */
[----:B------:R-:W-:Y:S02]  /*0140*/  IMAD.MOV.U32 R5, RZ, RZ, 0xffff ;  /* 0x0000ffffff057424 */ /* 0x000fe400078e00ff */
[----:B------:R-:W-:Y:S04]  /*0150*/  DEPBAR.LE SB1, 0x36 ;  /* 0x00009d800000791a */ /* 0x000fe80000000000 */
[----:B------:R-:W1:Y:S02]  /*0160*/  UTCATOMSWS.FIND_AND_SET.ALIGN UP1, UR5, UR5 ;  /* 0x00000005000575e3 */ /* 0x000e640008020800 */
[----:B-1----:R-:W-:-:S04]  /*0170*/  PLOP3.LUT P0, PT, PT, PT, UP1, 0x80, 0x8 ;  /* 0x000000000008781c */ /* 0x002fc80003f0f018 */
[----:B------:R-:W-:-:S04]  /*0180*/  SEL R0, RZ, 0xffffffff, !P0 ;  /* 0xffffffffff007807 */ /* 0x000fc80004000000 */
[----:B------:R-:W-:Y:S01]  /*0190*/  ISETP.NE.AND P0, PT, R0, RZ, PT ;  /* 0x000000ff0000720c */ /* 0x000fe20003f05270 */
[----:B------:R-:W-:-:S12]  /*01a0*/  IMAD.U32 R0, RZ, RZ, UR5 ;  /* 0x00000005ff007e24 */ /* 0x000fd8000f8e00ff */
[----:B------:R-:W-:Y:S05]  /*01b0*/  @P0 BRA `(.L_x_3) ;  /* 0x0000000000240947 */ /* 0x000fea0003800000 */
.L_x_4:
[----:B------:R-:W-:Y:S05]  /*01c0*/  NANOSLEEP 0x64 ;  /* 0x000000640000795d */ /* 0x000fea0003800000 */
[----:B------:R-:W-:-:S05]  /*01d0*/  UMOV UR5, 0x10 ;  /* 0x0000001000057882 */ /* 0x000fca0000000000 */
[----:B------:R-:W-:Y:S04]  /*01e0*/  DEPBAR.LE SB1, 0x36 ;  /* 0x00009d800000791a */ /* 0x000fe80000000000 */
[----:B------:R-:W1:Y:S02]  /*01f0*/  UTCATOMSWS.FIND_AND_SET.ALIGN UP1, UR5, UR5 ;  /* 0x00000005000575e3 */ /* 0x000e640008020800 */
[----:B-1----:R-:W-:-:S04]  /*0200*/  PLOP3.LUT P0, PT, PT, PT, UP1, 0x80, 0x8 ;  /* 0x000000000008781c */ /* 0x002fc80003f0f018 */
[----:B------:R-:W-:-:S04]  /*0210*/  SEL R0, RZ, 0xffffffff, !P0 ;  /* 0xffffffffff007807 */ /* 0x000fc80004000000 */
[----:B------:R-:W-:Y:S01]  /*0220*/  ISETP.NE.AND P0, PT, R0, RZ, PT ;  /* 0x000000ff0000720c */ /* 0x000fe20003f05270 */
[----:B------:R-:W-:-:S12]  /*0230*/  IMAD.U32 R0, RZ, RZ, UR5 ;  /* 0x00000005ff007e24 */ /* 0x000fd8000f8e00ff */
[----:B------:R-:W-:Y:S05]  /*0240*/  @!P0 BRA `(.L_x_4) ;  /* 0xfffffffc00dc8947 */ /* 0x000fea000383ffff */
.L_x_3:
[C---:B------:R-:W-:Y:S01]  /*0250*/  VIADD R3, R0.reuse, 0x10 ;  /* 0x0000001000037836 */ /* 0x040fe20000000000 */
[----:B------:R-:W-:Y:S01]  /*0260*/  UMOV UR5, 0x50 ;  /* 0x0000005000057882 */ /* 0x000fe20000000000 */
[----:B------:R-:W-:Y:S01]  /*0270*/  SHF.L.U32 R2, R5, R0, RZ ;  /* 0x0000000005027219 */ /* 0x000fe200000006ff */
[----:B------:R-:W-:Y:S01]  /*0280*/  ULEA UR5, UR6, UR5, 0x18 ;  /* 0x0000000506057291 */ /* 0x000fe2000f8ec0ff */
[----:B------:R-:W-:Y:S01]  /*0290*/  IMAD.SHL.U32 R0, R0, 0x20, RZ ;  /* 0x0000002000007824 */ /* 0x000fe200078e00ff */
[----:B------:R-:W-:-:S04]  /*02a0*/  SHF.L.U32 R3, R4, R3, RZ ;  /* 0x0000000304037219 */ /* 0x000fc800000006ff */
[----:B------:R-:W-:-:S05]  /*02b0*/  LOP3.LUT R2, R3, R2, RZ, 0xfc, !PT ;  /* 0x0000000203027212 */ /* 0x000fca00078efcff */
[----:B------:R1:W-:Y:S04]  /*02c0*/  ATOMS.OR RZ, [UR5], R2 ;  /* 0x00000002ffff798c */ /* 0x0003e8000b000005 */
[----:B------:R1:W-:Y:S01]  /*02d0*/  STS [UR4], R0 ;  /* 0x00000000ff007988 */ /* 0x0003e20008000804 */
[----:B------:R-:W-:Y:S05]  /*02e0*/  BRA `(.L_x_2) ;  /* 0x0000000000107947 */ /* 0x000fea0003800000 */
.L_x_1:
[----:B------:R-:W-:Y:S01]  /*02f0*/  IMAD.MOV.U32 R0, RZ, RZ, -0x1 ;  /* 0xffffffffff007424 */ /* 0x000fe200078e00ff */
[----:B------:R-:W-:-:S04]  /*0300*/  MOV R2, 0x330 ;  /* 0x0000033000027802 */ /* 0x000fc80000000f00 */
[----:B------:R1:W-:Y:S03]  /*0310*/  STS [UR4], R0 ;  /* 0x00000000ff007988 */ /* 0x0003e60008000804 */
[----:B01----:R-:W-:Y:S05]  /*0320*/  CALL.REL.NOINC `($__internal_1_$__cuda_sm10x_tcgen05_guardrail_trap_phase_invalid_during_alloc) ;  /* 0x0000011400007944 */ /* 0x003fea0003c00000 */
.L_x_2:
[----:B------:R-:W-:Y:S05]  /*0330*/  WARPSYNC.ALL ;  /* 0x0000000000007948 */ /* 0x000fea0003800000 */
[----:B------:R-:W-:Y:S01]  /*0340*/  NOP ;  /* 0x0000000000007918 */ /* 0x000fe20000000000 */
.L_x_0:
[----:B------:R-:W2:Y:S01]  /*0350*/  LDC.64 R24, c[0x0][0x398] ;  /* 0x0000e600ff187b82 */ /* 0x000ea20000000a00 */
[----:B------:R-:W3:Y:S01]  /*0360*/  S2R R5, SR_CTAID.X ;  /* 0x0000000000057919 */ /* 0x000ee20000002500 */
[----:B------:R-:W-:Y:S01]  /*0370*/  UMOV UR11, 0x400 ;  /* 0x00000400000b7882 */ /* 0x000fe20000000000 */
[----:B------:R-:W4:Y:S05]  /*0380*/  LDCU.128 UR16, c[0x0][0x380] ;  /* 0x00007000ff1077ac */ /* 0x000f2a0008000c00 */
[----:B------:R-:W5:Y:S01]  /*0390*/  S2UR UR5, SR_CgaCtaId ;  /* 0x00000000000579c3 */ /* 0x000f620000008800 */
[----:B-12---:R-:W-:Y:S01]  /*03a0*/  VIADD R0, R25, 0xff ;  /* 0x000000ff19007836 */ /* 0x006fe20000000000 */
[----:B------:R-:W-:-:S02]  /*03b0*/  IABS R13, R24 ;  /* 0x00000018000d7213 */ /* 0x000fc40000000000 */
[----:B------:R-:W-:Y:S02]  /*03c0*/  LOP3.LUT R130, RZ, R25, RZ, 0x33, !PT ;  /* 0x00000019ff827212 */ /* 0x000fe400078e33ff */
[----:B------:R-:W-:Y:S01]  /*03d0*/  SHF.R.S32.HI R3, RZ, 0x1f, R0 ;  /* 0x0000001fff037819 */ /* 0x000fe20000011400 */
[----:B-----5:R-:W-:-:S03]  /*03e0*/  ULEA UR11, UR5, UR11, 0x18 ;  /* 0x0000000b050b7291 */ /* 0x020fc6000f8ec0ff */
[----:B------:R-:W-:Y:S02]  /*03f0*/  LEA.HI R3, R3, R0, RZ, 0x8 ;  /* 0x0000000003037211 */ /* 0x000fe400078f40ff */
[----:B---3--:R-:W-:Y:S01]  /*0400*/  IABS R8, R5 ;  /* 0x0000000500087213 */ /* 0x008fe20000000000 */
[----:B------:R-:W-:Y:S01]  /*0410*/  UIADD3 UR8, UPT, UPT, UR11, 0x8000, URZ ;  /* 0x000080000b087890 */ /* 0x000fe2000fffe0ff */
[----:B------:R-:W-:-:S04]  /*0420*/  SHF.R.S32.HI R4, RZ, 0x8, R3 ;  /* 0x00000008ff047819 */ /* 0x000fc80000011403 */
[-C--:B------:R-:W-:Y:S02]  /*0430*/  IABS R7, R4.reuse ;  /* 0x0000000400077213 */ /* 0x080fe40000000000 */
[----:B------:R-:W-:Y:S02]  /*0440*/  IABS R10, R4 ;  /* 0x00000004000a7213 */ /* 0x000fe40000000000 */
[----:B------:R-:W1:Y:S08]  /*0450*/  I2F.RP R0, R7 ;  /* 0x0000000700007306 */ /* 0x000e700000209400 */
[----:B-1----:R-:W1:Y:S02]  /*0460*/  MUFU.RCP R0, R0 ;  /* 0x0000000000007308 */ /* 0x002e640000001000 */
[----:B-1----:R-:W-:-:S02]  /*0470*/  VIADD R2, R0, 0xffffffe ;  /* 0x0ffffffe00027836 */ /* 0x002fc40000000000 */
[----:B------:R-:W-:-:S04]  /*0480*/  IMAD.MOV R0, RZ, RZ, -R10 ;  /* 0x000000ffff007224 */ /* 0x000fc800078e0a0a */
[----:B------:R1:W2:Y:S02]  /*0490*/  F2I.FTZ.U32.TRUNC.NTZ R3, R2 ;  /* 0x0000000200037305 */ /* 0x0002a4000021f000 */
[----:B-1----:R-:W-:Y:S02]  /*04a0*/  IMAD.MOV.U32 R2, RZ, RZ, RZ ;  /* 0x000000ffff027224 */ /* 0x002fe400078e00ff */
[----:B--2---:R-:W-:-:S04]  /*04b0*/  IMAD.MOV R6, RZ, RZ, -R3 ;  /* 0x000000ffff067224 */ /* 0x004fc800078e0a03 */
[----:B------:R-:W-:Y:S02]  /*04c0*/  IMAD R9, R6, R7, RZ ;  /* 0x0000000706097224 */ /* 0x000fe400078e02ff */
[----:B------:R-:W-:Y:S02]  /*04d0*/  IMAD.MOV.U32 R6, RZ, RZ, R8 ;  /* 0x000000ffff067224 */ /* 0x000fe400078e0008 */
[----:B------:R-:W-:-:S06]  /*04e0*/  IMAD.HI.U32 R3, R3, R9, R2 ;  /* 0x0000000903037227 */ /* 0x000fcc00078e0002 */
[----:B------:R-:W-:-:S04]  /*04f0*/  IMAD.HI.U32 R3, R3, R6, RZ ;  /* 0x0000000603037227 */ /* 0x000fc800078e00ff */
[----:B------:R-:W-:Y:S01]  /*0500*/  IMAD R0, R3, R0, R6 ;  /* 0x0000000003007224 */ /* 0x000fe200078e0206 */
[----:B------:R-:W-:Y:S04]  /*0510*/  BAR.SYNC.DEFER_BLOCKING 0x0 ;  /* 0x0000000000007b1d */ /* 0x000fe80000010000 */
[----:B------:R-:W-:-:S13]  /*0520*/  ISETP.GT.U32.AND P1, PT, R7, R0, PT ;  /* 0x000000000700720c */ /* 0x000fda0003f24070 */
[----:B------:R-:W-:Y:S02]  /*0530*/  @!P1 IMAD.IADD R0, R0, 0x1, -R7 ;  /* 0x0000000100009824 */ /* 0x000fe400078e0a07 */
[----:B------:R-:W-:Y:S01]  /*0540*/  @!P1 VIADD R3, R3, 0x1 ;  /* 0x0000000103039836 */ /* 0x000fe20000000000 */
[----:B------:R-:W-:Y:S02]  /*0550*/  ISETP.NE.AND P1, PT, R4, RZ, PT ;  /* 0x000000ff0400720c */ /* 0x000fe40003f25270 */
[----:B------:R-:W-:Y:S02]  /*0560*/  ISETP.GE.U32.AND P0, PT, R0, R7, PT ;  /* 0x000000070000720c */ /* 0x000fe40003f06070 */
[----:B------:R-:W-:-:S04]  /*0570*/  LOP3.LUT R0, R5, R4, RZ, 0x3c, !PT ;  /* 0x0000000405007212 */ /* 0x000fc800078e3cff */
[----:B------:R-:W-:Y:S01]  /*0580*/  ISETP.GE.AND P2, PT, R0, RZ, PT ;  /* 0x000000ff0000720c */ /* 0x000fe20003f46270 */
[----:B------:R-:W-:-:S06]  /*0590*/  VIADD R0, R24, 0x7f ;  /* 0x0000007f18007836 */ /* 0x000fcc0000000000 */
[----:B------:R-:W-:-:S04]  /*05a0*/  @P0 VIADD R3, R3, 0x1 ;  /* 0x0000000103030836 */ /* 0x000fc80000000000 */
[----:B------:R-:W-:Y:S01]  /*05b0*/  IMAD.MOV.U32 R8, RZ, RZ, R3 ;  /* 0x000000ffff087224 */ /* 0x000fe200078e0003 */
[----:B------:R-:W-:-:S03]  /*05c0*/  SHF.R.S32.HI R3, RZ, 0x1f, R0 ;  /* 0x0000001fff037819 */ /* 0x000fc60000011400 */
[----:B------:R-:W-:Y:S01]  /*05d0*/  @!P2 IMAD.MOV R8, RZ, RZ, -R8 ;  /* 0x000000ffff08a224 */ /* 0x000fe200078e0a08 */
[----:B------:R-:W-:Y:S02]  /*05e0*/  LEA.HI R3, R3, R0, RZ, 0x7 ;  /* 0x0000000003037211 */ /* 0x000fe400078f38ff */
[----:B------:R-:W-:-:S04]  /*05f0*/  @!P1 LOP3.LUT R8, RZ, R4, RZ, 0x33, !PT ;  /* 0x00000004ff089212 */ /* 0x000fc800078e33ff */
[----:B------:R-:W-:Y:S01]  /*0600*/  LEA.HI.SX32 R3, R3, -R8, 0x19 ;  /* 0x8000000803037211 */ /* 0x000fe200078fcaff */
[----:B------:R-:W-:-:S03]  /*0610*/  IMAD.MOV R6, RZ, RZ, -R8 ;  /* 0x000000ffff067224 */ /* 0x000fc600078e0a08 */
[----:B------:R-:W-:Y:S01]  /*0620*/  VIMNMX R9, PT, PT, R3, 0x1, PT ;  /* 0x0000000103097848 */ /* 0x000fe20003fe0100 */
[----:B------:R-:W-:-:S03]  /*0630*/  IMAD R6, R4, R6, R5 ;  /* 0x0000000604067224 */ /* 0x000fc600078e0205 */
        /* <DEDUP_REMOVED lines=9> */
[----:B------:R-:W-:Y:S01]  /*06d0*/  IMAD.MOV.U32 R4, RZ, RZ, R10 ;  /* 0x000000ffff047224 */ /* 0x000fe200078e000a */
[----:B------:R-:W-:-:S03]  /*06e0*/  IABS R10, R6 ;  /* 0x00000006000a7213 */ /* 0x000fc60000000000 */
[----:B------:R-:W-:Y:S02]  /*06f0*/  IMAD R5, R4, R7, RZ ;  /* 0x0000000704057224 */ /* 0x000fe400078e02ff */
[----:B------:R-:W-:Y:S02]  /*0700*/  IMAD.MOV.U32 R4, RZ, RZ, R10 ;  /* 0x000000ffff047224 */ /* 0x000fe400078e000a */
[----:B------:R-:W-:Y:S01]  /*0710*/  IMAD.HI.U32 R3, R3, R5, R2 ;  /* 0x0000000503037227 */ /* 0x000fe200078e0002 */
[----:B------:R-:W1:Y:S01]  /*0720*/  LDC.64 R10, c[0x0][0x3a0] ;  /* 0x0000e800ff0a7b82 */ /* 0x000e620000000a00 */
[----:B------:R-:W2:Y:S04]  /*0730*/  I2F.RP R2, R13 ;  /* 0x0000000d00027306 */ /* 0x000ea80000209400 */
[----:B------:R-:W-:-:S04]  /*0740*/  IMAD.HI.U32 R3, R3, R4, RZ ;  /* 0x0000000403037227 */ /* 0x000fc800078e00ff */
[----:B------:R-:W-:Y:S01]  /*0750*/  IMAD R0, R3, R0, R4 ;  /* 0x0000000003007224 */ /* 0x000fe200078e0204 */
[----:B------:R-:W-:-:S04]  /*0760*/  IABS R4, R25 ;  /* 0x0000001900047213 */ /* 0x000fc80000000000 */
[----:B------:R-:W-:Y:S01]  /*0770*/  ISETP.GT.U32.AND P1, PT, R7, R0, PT ;  /* 0x000000000700720c */ /* 0x000fe20003f24070 */
[----:B--2---:R-:W2:-:S12]  /*0780*/  MUFU.RCP R2, R2 ;  /* 0x0000000200027308 */ /* 0x004e980000001000 */
[----:B------:R-:W-:Y:S02]  /*0790*/  @!P1 IMAD.IADD R0, R0, 0x1, -R7 ;  /* 0x0000000100009824 */ /* 0x000fe400078e0a07 */
[----:B------:R-:W-:Y:S01]  /*07a0*/  @!P1 VIADD R3, R3, 0x1 ;  /* 0x0000000103039836 */ /* 0x000fe20000000000 */
[----:B------:R-:W-:Y:S02]  /*07b0*/  ISETP.NE.AND P1, PT, R9, RZ, PT ;  /* 0x000000ff0900720c */ /* 0x000fe40003f25270 */
[----:B------:R-:W-:Y:S02]  /*07c0*/  ISETP.GE.U32.AND P0, PT, R0, R7, PT ;  /* 0x000000070000720c */ /* 0x000fe40003f06070 */
[----:B------:R-:W-:-:S04]  /*07d0*/  LOP3.LUT R0, R6, R9, RZ, 0x3c, !PT ;  /* 0x0000000906007212 */ /* 0x000fc800078e3cff */
[----:B------:R-:W-:Y:S01]  /*07e0*/  ISETP.GE.AND P2, PT, R0, RZ, PT ;  /* 0x000000ff0000720c */ /* 0x000fe20003f46270 */
[----:B------:R-:W-:-:S04]  /*07f0*/  IMAD.MOV.U32 R0, RZ, RZ, R4 ;  /* 0x000000ffff007224 */ /* 0x000fc800078e0004 */
[----:B------:R-:W3:Y:S02]  /*0800*/  I2F.RP R4, R0 ;  /* 0x0000000000047306 */ /* 0x000ee40000209400 */
[----:B------:R-:W-:-:S04]  /*0810*/  @P0 VIADD R3, R3, 0x1 ;  /* 0x0000000103030836 */ /* 0x000fc80000000000 */
[----:B------:R-:W-:Y:S02]  /*0820*/  IMAD.MOV.U32 R7, RZ, RZ, R3 ;  /* 0x000000ffff077224 */ /* 0x000fe400078e0003 */
[----:B--2---:R-:W-:Y:S02]  /*0830*/  VIADD R3, R2, 0xffffffe ;  /* 0x0ffffffe02037836 */ /* 0x004fe40000000000 */
[----:B------:R-:W-:Y:S01]  /*0840*/  @!P2 IMAD.MOV R7, RZ, RZ, -R7 ;  /* 0x000000ffff07a224 */ /* 0x000fe200078e0a07 */
[----:B------:R-:W-:-:S03]  /*0850*/  @!P1 LOP3.LUT R7, RZ, R9, RZ, 0x33, !PT ;  /* 0x00000009ff079212 */ /* 0x000fc600078e33ff */
[----:B------:R-:W2:Y:S02]  /*0860*/  F2I.FTZ.U32.TRUNC.NTZ R3, R3 ;  /* 0x0000000300037305 */ /* 0x000ea4000021f000 */
[----:B------:R-:W-:-:S04]  /*0870*/  IMAD.MOV R2, RZ, RZ, -R7 ;  /* 0x000000ffff027224 */ /* 0x000fc800078e0a07 */
[----:B------:R-:W-:Y:S01]  /*0880*/  IMAD R2, R9, R2, R6 ;  /* 0x0000000209027224 */ /* 0x000fe200078e0206 */
[----:B------:R-:W-:Y:S01]  /*0890*/  LOP3.LUT R9, R33, 0x7f, RZ, 0xc0, !PT ;  /* 0x0000007f21097812 */ /* 0x000fe200078ec0ff */
[----:B---3--:R-:W3:Y:S02]  /*08a0*/  MUFU.RCP R4, R4 ;  /* 0x0000000400047308 */ /* 0x008ee40000001000 */
[----:B------:R-:W-:-:S04]  /*08b0*/  IMAD.IADD R2, R8, 0x1, R2 ;  /* 0x0000000108027824 */ /* 0x000fc800078e0202 */
[----:B------:R-:W-:Y:S02]  /*08c0*/  IMAD R12, R2, 0x80, R9 ;  /* 0x00000080020c7824 */ /* 0x000fe400078e0209 */
[----:B--2---:R-:W-:Y:S02]  /*08d0*/  IMAD.MOV R6, RZ, RZ, -R3 ;  /* 0x000000ffff067224 */ /* 0x004fe400078e0a03 */
[----:B------:R-:W-:Y:S01]  /*08e0*/  IMAD.MOV.U32 R2, RZ, RZ, RZ ;  /* 0x000000ffff027224 */ /* 0x000fe200078e00ff */
[----:B------:R-:W-:Y:S01]  /*08f0*/  IABS R32, R12 ;  /* 0x0000000c00207213 */ /* 0x000fe20000000000 */
[----:B------:R-:W-:Y:S01]  /*0900*/  IMAD R5, R6, R13, RZ ;  /* 0x0000000d06057224 */ /* 0x000fe200078e02ff */
[----:B------:R-:W-:Y:S01]  /*0910*/  SHF.R.U32.HI R6, RZ, 0x5, R33 ;  /* 0x00000005ff067819 */ /* 0x000fe20000011621 */
[----:B------:R2:W-:Y:S01]  /*0920*/  STL [R1], R12 ;  /* 0x0000000c01007387 */ /* 0x0005e20000100800 */
[----:B------:R-:W-:Y:S01]  /*0930*/  ISETP.GE.AND P2, PT, R12, RZ, PT ;  /* 0x000000ff0c00720c */ /* 0x000fe20003f46270 */
[----:B------:R-:W-:Y:S01]  /*0940*/  IMAD.HI.U32 R2, R3, R5, R2 ;  /* 0x0000000503027227 */ /* 0x000fe200078e0002 */
[----:B------:R-:W-:-:S02]  /*0950*/  SHF.R.U32.HI R3, RZ, 0x5, R33 ;  /* 0x00000005ff037819 */ /* 0x000fc40000011621 */
[----:B------:R-:W-:Y:S01]  /*0960*/  R2UR UR7, R6 ;  /* 0x00000000060772ca */ /* 0x000fe200000e0000 */
[----:B---3--:R-:W-:Y:S01]  /*0970*/  VIADD R4, R4, 0xffffffe ;  /* 0x0ffffffe04047836 */ /* 0x008fe20000000000 */
[----:B------:R-:W-:Y:S01]  /*0980*/  SGXT.U32 R3, R3, 0x2 ;  /* 0x000000020303781a */ /* 0x000fe20000000000 */
[----:B------:R-:W-:Y:S02]  /*0990*/  IMAD.HI.U32 R2, R2, R32, RZ ;  /* 0x0000002002027227 */ /* 0x000fe400078e00ff */
[----:B------:R3:W5:Y:S02]  /*09a0*/  F2I.FTZ.U32.TRUNC.NTZ R5, R4 ;  /* 0x0000000400057305 */ /* 0x000764000021f000 */
[----:B------:R-:W-:-:S04]  /*09b0*/  IMAD.MOV R2, RZ, RZ, -R2 ;  /* 0x000000ffff027224 */ /* 0x000fc800078e0a02 */
[----:B------:R-:W-:Y:S02]  /*09c0*/  IMAD R32, R13, R2, R32 ;  /* 0x000000020d207224 */ /* 0x000fe400078e0220 */
[----:B------:R-:W-:Y:S01]  /*09d0*/  IMAD.SHL.U32 R2, R7, 0x100, RZ ;  /* 0x0000010007027824 */ /* 0x000fe200078e00ff */
[----:B------:R-:W-:Y:S01]  /*09e0*/  USHF.L.U32 UR4, UR7, 0x15, URZ ;  /* 0x0000001507047899 */ /* 0x000fe200080006ff */
[----:B---3--:R-:W-:Y:S01]  /*09f0*/  IMAD.MOV.U32 R4, RZ, RZ, RZ ;  /* 0x000000ffff047224 */ /* 0x008fe200078e00ff */
[----:B------:R-:W-:Y:S02]  /*0a00*/  ISETP.GT.U32.AND P0, PT, R13, R32, PT ;  /* 0x000000200d00720c */ /* 0x000fe40003f04070 */
[----:B------:R-:W-:Y:S01]  /*0a10*/  LOP3.LUT R22, R2, R3, RZ, 0xfc, !PT ;  /* 0x0000000302167212 */ /* 0x000fe200078efcff */
[----:B------:R-:W-:Y:S01]  /*0a20*/  ULOP3.LUT UR4, UR4, 0x600000, URZ, 0xc0, !UPT ;  /* 0x0060000004047892 */ /* 0x000fe2000f8ec0ff */
[----:B-----5:R-:W-:Y:S02]  /*0a30*/  IMAD.MOV R21, RZ, RZ, -R5 ;  /* 0x000000ffff157224 */ /* 0x020fe400078e0a05 */
[----:B------:R-:W-:-:S02]  /*0a40*/  LOP3.LUT R6, R22, 0x8, RZ, 0xfc, !PT ;  /* 0x0000000816067812 */ /* 0x000fc400078efcff */
[----:B------:R-:W-:Y:S01]  /*0a50*/  IMAD R21, R21, R0, RZ ;  /* 0x0000000015157224 */ /* 0x000fe200078e02ff */
[----:B------:R-:W-:Y:S02]  /*0a60*/  LOP3.LUT R3, R22, 0x4, RZ, 0xfc, !PT ;  /* 0x0000000416037812 */ /* 0x000fe400078efcff */
[----:B------:R-:W-:Y:S01]  /*0a70*/  IABS R63, R6 ;  /* 0x00000006003f7213 */ /* 0x000fe20000000000 */
[----:B------:R-:W-:Y:S01]  /*0a80*/  IMAD.HI.U32 R21, R5, R21, R4 ;  /* 0x0000001505157227 */ /* 0x000fe200078e0004 */
[----:B------:R-:W-:Y:S02]  /*0a90*/  IABS R62, R3 ;  /* 0x00000003003e7213 */ /* 0x000fe40000000000 */
[----:B------:R-:W-:Y:S01]  /*0aa0*/  ISETP.GE.AND P4, PT, R3, RZ, PT ;  /* 0x000000ff0300720c */ /* 0x000fe20003f86270 */
[----:B------:R-:W-:Y:S01]  /*0ab0*/  @!P0 IMAD.IADD R32, R32, 0x1, -R13 ;  /* 0x0000000120208824 */ /* 0x000fe200078e0a0d */
[----:B------:R-:W-:Y:S01]  /*0ac0*/  LOP3.LUT R26, R22, 0xc, RZ, 0xfc, !PT ;  /* 0x0000000c161a7812 */ /* 0x000fe200078efcff */
[----:B------:R-:W-:Y:S01]  /*0ad0*/  IMAD.HI.U32 R4, R21, R63, RZ ;  /* 0x0000003f15047227 */ /* 0x000fe200078e00ff */
[----:B------:R-:W-:-:S02]  /*0ae0*/  ISETP.NE.AND P0, PT, R24, RZ, PT ;  /* 0x000000ff1800720c */ /* 0x000fc40003f05270 */
[----:B------:R-:W-:Y:S01]  /*0af0*/  ISETP.GT.U32.AND P1, PT, R13, R32, PT ;  /* 0x000000200d00720c */ /* 0x000fe20003f24070 */
[C---:B------:R-:W-:Y:S01]  /*0b00*/  IMAD.HI.U32 R3, R21.reuse, R62, RZ ;  /* 0x0000003e15037227 */ /* 0x040fe200078e00ff */
[----:B------:R-:W-:Y:S02]  /*0b10*/  IABS R64, R26 ;  /* 0x0000001a00407213 */ /* 0x000fe40000000000 */
[----:B------:R-:W-:Y:S01]  /*0b20*/  ISETP.GE.AND P3, PT, R6, RZ, PT ;  /* 0x000000ff0600720c */ /* 0x000fe20003f66270 */
[----:B------:R-:W-:Y:S01]  /*0b30*/  IMAD.MOV R4, RZ, RZ, -R4 ;  /* 0x000000ffff047224 */ /* 0x000fe200078e0a04 */
[C---:B------:R-:W-:Y:S01]  /*0b40*/  LOP3.LUT R27, R22.reuse, 0x14, RZ, 0xfc, !PT ;  /* 0x00000014161b7812 */ /* 0x040fe200078efcff */
[----:B------:R-:W-:Y:S01]  /*0b50*/  IMAD.MOV R3, RZ, RZ, -R3 ;  /* 0x000000ffff037224 */ /* 0x000fe200078e0a03 */
[----:B------:R-:W-:Y:S01]  /*0b60*/  LOP3.LUT R28, R22, 0x20, RZ, 0xfc, !PT ;  /* 0x00000020161c7812 */ /* 0x000fe200078efcff */
[----:B------:R-:W-:Y:S01]  /*0b70*/  IMAD R63, R0, R4, R63 ;  /* 0x00000004003f7224 */ /* 0x000fe200078e023f */
[----:B------:R-:W-:Y:S01]  /*0b80*/  IABS R66, R27 ;  /* 0x0000001b00427213 */ /* 0x000fe20000000000 */
[----:B-1----:R-:W-:Y:S01]  /*0b90*/  VIADD R4, R10, 0xffffffec ;  /* 0xffffffec0a047836 */ /* 0x002fe20000000000 */
[----:B------:R-:W-:Y:S01]  /*0ba0*/  LOP3.LUT R29, R22, 0x24, RZ, 0xfc, !PT ;  /* 0x00000024161d7812 */ /* 0x000fe200078efcff */
[----:B------:R-:W-:Y:S01]  /*0bb0*/  IMAD R62, R0, R3, R62 ;  /* 0x00000003003e7224 */ /* 0x000fe200078e023e */
[----:B------:R-:W-:Y:S01]  /*0bc0*/  IABS R68, R28 ;  /* 0x0000001c00447213 */ /* 0x000fe20000000000 */
[----:B------:R-:W-:Y:S01]  /*0bd0*/  IMAD.HI.U32 R5, R21, R64, RZ ;  /* 0x0000004015057227 */ /* 0x000fe200078e00ff */
[----:B------:R-:W-:-:S02]  /*0be0*/  ISETP.GE.U32.AND P6, PT, R4, 0x7fffffcd, PT ;  /* 0x7fffffcd0400780c */ /* 0x000fc40003fc6070 */
[----:B------:R-:W-:Y:S01]  /*0bf0*/  IABS R69, R29 ;  /* 0x0000001d00457213 */ /* 0x000fe20000000000 */
[----:B------:R-:W-:Y:S01]  /*0c00*/  VIADD R3, R10, 0xffffffed ;  /* 0xffffffed0a037836 */ /* 0x000fe20000000000 */
[----:B------:R-:W-:Y:S01]  /*0c10*/  SEL R20, RZ, 0x1, P6 ;  /* 0x00000001ff147807 */ /* 0x000fe20003000000 */
[----:B------:R-:W-:Y:S01]  /*0c20*/  @!P1 IMAD.IADD R32, R32, 0x1, -R13 ;  /* 0x0000000120209824 */ /* 0x000fe200078e0a0d */
[----:B------:R-:W-:Y:S01]  /*0c30*/  LOP3.LUT R30, R22, 0x38, RZ, 0xfc, !PT ;  /* 0x00000038161e7812 */ /* 0x000fe200078efcff */
[C---:B------:R-:W-:Y:S01]  /*0c40*/  VIADD R4, R10.reuse, 0xffffffe8 ;  /* 0xffffffe80a047836 */ /* 0x040fe20000000000 */
[----:B------:R-:W-:Y:S01]  /*0c50*/  ISETP.GE.U32.AND P1, PT, R3, 0x7fffffce, PT ;  /* 0x7fffffce0300780c */ /* 0x000fe20003f26070 */
[----:B------:R-:W-:Y:S01]  /*0c60*/  IMAD.MOV R5, RZ, RZ, -R5 ;  /* 0x000000ffff057224 */ /* 0x000fe200078e0a05 */
[----:B------:R-:W-:Y:S01]  /*0c70*/  IABS R80, R30 ;  /* 0x0000001e00507213 */ /* 0x000fe20000000000 */
[----:B------:R-:W-:Y:S01]  /*0c80*/  @!P2 IMAD.MOV R32, RZ, RZ, -R32 ;  /* 0x000000ffff20a224 */ /* 0x000fe200078e0a20 */
[----:B------:R-:W-:Y:S01]  /*0c90*/  @!P0 LOP3.LUT R32, RZ, R24, RZ, 0x33, !PT ;  /* 0x00000018ff208212 */ /* 0x000fe200078e33ff */
[----:B------:R-:W-:Y:S01]  /*0ca0*/  VIADD R3, R10, 0xffffffe9 ;  /* 0xffffffe90a037836 */ /* 0x000fe20000000000 */
[----:B------:R-:W-:Y:S01]  /*0cb0*/  ISETP.GE.U32.AND P0, PT, R4, 0x7fffffc9, PT ;  /* 0x7fffffc90400780c */ /* 0x000fe20003f06070 */
[----:B------:R-:W-:Y:S01]  /*0cc0*/  VIADD R6, R10, 0xffffffee ;  /* 0xffffffee0a067836 */ /* 0x000fe20000000000 */
[----:B------:R-:W-:Y:S01]  /*0cd0*/  SEL R19, RZ, 0x1fffe, P1 ;  /* 0x0001fffeff137807 */ /* 0x000fe20000800000 */
[----:B------:R-:W-:Y:S01]  /*0ce0*/  IMAD R64, R0, R5, R64 ;  /* 0x0000000500407224 */ /* 0x000fe200078e0240 */
[----:B------:R-:W-:Y:S01]  /*0cf0*/  ISETP.GE.U32.AND P6, PT, R3, 0x7fffffca, PT ;  /* 0x7fffffca0300780c */ /* 0x000fe20003fc6070 */
[----:B------:R-:W-:Y:S01]  /*0d00*/  VIADD R4, R10, 0xffffffea ;  /* 0xffffffea0a047836 */ /* 0x000fe20000000000 */
[----:B------:R-:W-:Y:S01]  /*0d10*/  ISETP.GE.U32.AND P5, PT, R6, 0x7fffffcf, PT ;  /* 0x7fffffcf0600780c */ /* 0x000fe20003fa6070 */
[C---:B------:R-:W-:Y:S01]  /*0d20*/  VIADD R5, R10.reuse, 0xffffffef ;  /* 0xffffffef0a057836 */ /* 0x040fe20000000000 */
[----:B------:R-:W-:Y:S01]  /*0d30*/  SEL R17, RZ, 0x1, P0 ;  /* 0x00000001ff117807 */ /* 0x000fe20000000000 */
[----:B------:R-:W-:Y:S01]  /*0d40*/  VIADD R3, R10, 0xffffffeb ;  /* 0xffffffeb0a037836 */ /* 0x000fe20000000000 */
[----:B------:R-:W-:Y:S01]  /*0d50*/  ISETP.GE.U32.AND P1, PT, R4, 0x7fffffcb, PT ;  /* 0x7fffffcb0400780c */ /* 0x000fe20003f26070 */
[C---:B------:R-:W-:Y:S01]  /*0d60*/  VIADD R4, R10.reuse, 0xffffffe4 ;  /* 0xffffffe40a047836 */ /* 0x040fe20000000000 */
[----:B------:R-:W-:Y:S01]  /*0d70*/  ISETP.GE.U32.AND P2, PT, R5, 0x7fffffd0, PT ;  /* 0x7fffffd00500780c */ /* 0x000fe20003f46070 */
[----:B------:R-:W-:Y:S01]  /*0d80*/  VIADD R5, R10, 0xffffffe6 ;  /* 0xffffffe60a057836 */ /* 0x000fe20000000000 */
[----:B------:R-:W-:Y:S01]  /*0d90*/  SEL R13, RZ, 0x4, P5 ;  /* 0x00000004ff0d7807 */ /* 0x000fe20002800000 */
[----:B------:R-:W-:Y:S01]  /*0da0*/  IMAD R32, R32, R11, RZ ;  /* 0x0000000b20207224 */ /* 0x000fe200078e02ff */
[----:B------:R-:W-:Y:S01]  /*0db0*/  ISETP.GE.U32.AND P5, PT, R3, 0x7fffffcc, PT ;  /* 0x7fffffcc0300780c */ /* 0x000fe20003fa6070 */
[C---:B------:R-:W-:Y:S01]  /*0dc0*/  VIADD R3, R10.reuse, 0xffffffe5 ;  /* 0xffffffe50a037836 */ /* 0x040fe20000000000 */
[----:B--2---:R-:W-:Y:S01]  /*0dd0*/  SEL R12, RZ, 0x7fff8, P2 ;  /* 0x0007fff8ff0c7807 */ /* 0x004fe20001000000 */
[----:B------:R-:W-:Y:S01]  /*0de0*/  VIADD R11, R10, 0xfffffffe ;  /* 0xfffffffe0a0b7836 */ /* 0x000fe20000000000 */
[----:B------:R-:W-:Y:S01]  /*0df0*/  ISETP.GE.U32.AND P2, PT, R4, 0x7fffffc5, PT ;  /* 0x7fffffc50400780c */ /* 0x000fe20003f46070 */
[C---:B------:R-:W-:Y:S01]  /*0e00*/  VIADD R4, R10.reuse, 0xffffffe7 ;  /* 0xffffffe70a047836 */ /* 0x040fe20000000000 */
[----:B------:R-:W-:Y:S01]  /*0e10*/  ISETP.GE.U32.AND P0, PT, R3, 0x7fffffc6, PT ;  /* 0x7fffffc60300780c */ /* 0x000fe20003f06070 */
[----:B------:R-:W-:Y:S01]  /*0e20*/  VIADD R3, R10, 0xffffffe1 ;  /* 0xffffffe10a037836 */ /* 0x000fe20000000000 */
[----:B------:R-:W-:Y:S01]  /*0e30*/  SEL R7, RZ, 0x4, P1 ;  /* 0x00000004ff077807 */ /* 0x000fe20000800000 */
[----:B------:R-:W-:Y:S01]  /*0e40*/  IMAD.IADD R19, R20, 0x1, R19 ;  /* 0x0000000114137824 */ /* 0x000fe200078e0213 */
[----:B------:R-:W-:Y:S01]  /*0e50*/  ISETP.GE.U32.AND P1, PT, R4, 0x7fffffc8, PT ;  /* 0x7fffffc80400780c */ /* 0x000fe20003f26070 */
[----:B------:R-:W-:Y:S01]  /*0e60*/  VIADD R4, R10, 0xffffffe2 ;  /* 0xffffffe20a047836 */ /* 0x000fe20000000000 */
[----:B------:R-:W-:-:S02]  /*0e70*/  SEL R8, RZ, 0x7fff8, P5 ;  /* 0x0007fff8ff087807 */ /* 0x000fc40002800000 */
[----:B------:R-:W-:Y:S01]  /*0e80*/  ISETP.GE.U32.AND P5, PT, R3, 0x7fffffc2, PT ;  /* 0x7fffffc20300780c */ /* 0x000fe20003fa6070 */
[----:B------:R-:W-:Y:S01]  /*0e90*/  VIADD R3, R10, 0xffffffe3 ;  /* 0xffffffe30a037836 */ /* 0x000fe20000000000 */
[----:B------:R-:W-:Y:S02]  /*0ea0*/  SEL R6, RZ, 0x7fff8, P1 ;  /* 0x0007fff8ff067807 */ /* 0x000fe40000800000 */
[----:B------:R-:W-:Y:S02]  /*0eb0*/  ISETP.GT.U32.AND P1, PT, R0, R63, PT ;  /* 0x0000003f0000720c */ /* 0x000fe40003f24070 */
[----:B------:R-:W-:Y:S02]  /*0ec0*/  LOP3.LUT R24, R22, 0x10, RZ, 0xfc, !PT ;  /* 0x0000001016187812 */ /* 0x000fe400078efcff */
[----:B------:R-:W-:Y:S02]  /*0ed0*/  SEL R15, RZ, 0x1fffe, P0 ;  /* 0x0001fffeff0f7807 */ /* 0x000fe40000000000 */
[----:B------:R-:W-:-:S02]  /*0ee0*/  SEL R14, RZ, 0x1fffe, P5 ;  /* 0x0001fffeff0e7807 */ /* 0x000fc40002800000 */
[C---:B------:R-:W-:Y:S02]  /*0ef0*/  ISETP.GT.U32.AND P0, PT, R0.reuse, R62, PT ;  /* 0x0000003e0000720c */ /* 0x040fe40003f04070 */
[----:B------:R-:W-:Y:S02]  /*0f00*/  ISETP.GT.U32.AND P5, PT, R0, R64, PT ;  /* 0x000000400000720c */ /* 0x000fe40003fa4070 */
[----:B------:R-:W-:Y:S01]  /*0f10*/  IABS R65, R24 ;  /* 0x0000001800417213 */ /* 0x000fe20000000000 */
[----:B------:R-:W-:Y:S01]  /*0f20*/  @!P1 IMAD.IADD R63, R63, 0x1, -R0 ;  /* 0x000000013f3f9824 */ /* 0x000fe200078e0a00 */
[----:B------:R-:W-:Y:S02]  /*0f30*/  SEL R18, RZ, 0x1fffe, P6 ;  /* 0x0001fffeff127807 */ /* 0x000fe40003000000 */
[----:B------:R-:W-:Y:S01]  /*0f40*/  ISETP.GE.U32.AND P6, PT, R5, 0x7fffffc7, PT ;  /* 0x7fffffc70500780c */ /* 0x000fe20003fc6070 */
[----:B------:R-:W-:Y:S01]  /*0f50*/  IMAD.HI.U32 R23, R21, R65, RZ ;  /* 0x0000004115177227 */ /* 0x000fe200078e00ff */
[----:B------:R-:W-:-:S02]  /*0f60*/  SEL R16, RZ, 0x1, P2 ;  /* 0x00000001ff107807 */ /* 0x000fc40001000000 */
[----:B------:R-:W-:Y:S01]  /*0f70*/  SEL R5, RZ, 0x4, P6 ;  /* 0x00000004ff057807 */ /* 0x000fe20003000000 */
[----:B------:R-:W-:Y:S01]  /*0f80*/  IMAD.MOV R23, RZ, RZ, -R23 ;  /* 0x000000ffff177224 */ /* 0x000fe200078e0a17 */
[----:B------:R-:W-:Y:S01]  /*0f90*/  ISETP.GE.U32.AND P6, PT, R3, 0x7fffffc4, PT ;  /* 0x7fffffc40300780c */ /* 0x000fe20003fc6070 */
[--C-:B------:R-:W-:Y:S01]  /*0fa0*/  @!P0 IMAD.IADD R62, R62, 0x1, -R0.reuse ;  /* 0x000000013e3e8824 */ /* 0x100fe200078e0a00 */
[----:B------:R-:W-:Y:S01]  /*0fb0*/  ISETP.GE.U32.AND P2, PT, R4, 0x7fffffc3, PT ;  /* 0x7fffffc30400780c */ /* 0x000fe20003f46070 */
[----:B------:R-:W-:Y:S01]  /*0fc0*/  @!P5 IMAD.IADD R64, R64, 0x1, -R0 ;  /* 0x000000014040d824 */ /* 0x000fe200078e0a00 */
[C---:B------:R-:W-:Y:S01]  /*0fd0*/  ISETP.GT.U32.AND P5, PT, R0.reuse, R63, PT ;  /* 0x0000003f0000720c */ /* 0x040fe20003fa4070 */
[C---:B------:R-:W-:Y:S01]  /*0fe0*/  IMAD R65, R0.reuse, R23, R65 ;  /* 0x0000001700417224 */ /* 0x040fe200078e0241 */
[----:B------:R-:W-:Y:S01]  /*0ff0*/  SEL R4, RZ, 0x7fff8, P6 ;  /* 0x0007fff8ff047807 */ /* 0x000fe20003000000 */
[----:B------:R-:W-:Y:S01]  /*1000*/  IMAD.HI.U32 R23, R21, R66, RZ ;  /* 0x0000004215177227 */ /* 0x000fe200078e00ff */
[----:B------:R-:W-:-:S02]  /*1010*/  ISETP.GT.U32.AND P6, PT, R0, R62, PT ;  /* 0x0000003e0000720c */ /* 0x000fc40003fc4070 */
[----:B------:R-:W-:Y:S01]  /*1020*/  ISETP.GT.U32.AND P1, PT, R0, R64, PT ;  /* 0x000000400000720c */ /* 0x000fe20003f24070 */
[----:B------:R-:W-:Y:S01]  /*1030*/  IMAD.MOV R23, RZ, RZ, -R23 ;  /* 0x000000ffff177224 */ /* 0x000fe200078e0a17 */
[----:B------:R-:W-:Y:S01]  /*1040*/  SEL R3, RZ, 0x4, P2 ;  /* 0x00000004ff037807 */ /* 0x000fe20001000000 */
[----:B------:R-:W-:Y:S01]  /*1050*/  IMAD.IADD R17, R17, 0x1, R18 ;  /* 0x0000000111117824 */ /* 0x000fe200078e0212 */
[----:B------:R-:W-:Y:S01]  /*1060*/  ISETP.GE.AND P2, PT, R26, RZ, PT ;  /* 0x000000ff1a00720c */ /* 0x000fe20003f46270 */
[----:B------:R-:W-:Y:S01]  /*1070*/  IMAD R66, R0, R23, R66 ;  /* 0x0000001700427224 */ /* 0x000fe200078e0242 */
[----:B------:R-:W-:Y:S01]  /*1080*/  LOP3.LUT R26, R22, 0x18, RZ, 0xfc, !PT ;  /* 0x00000018161a7812 */ /* 0x000fe200078efcff */
[----:B------:R-:W-:Y:S01]  /*1090*/  @!P5 IMAD.IADD R63, R63, 0x1, -R0 ;  /* 0x000000013f3fd824 */ /* 0x000fe200078e0a00 */
[----:B------:R-:W-:Y:S01]  /*10a0*/  ISETP.GE.AND P0, PT, R24, RZ, PT ;  /* 0x000000ff1800720c */ /* 0x000fe20003f06270 */
[----:B------:R-:W-:Y:S01]  /*10b0*/  IMAD.HI.U32 R24, R21, R68, RZ ;  /* 0x0000004415187227 */ /* 0x000fe200078e00ff */
[----:B------:R-:W-:-:S02]  /*10c0*/  ISETP.GT.U32.AND P5, PT, R0, R66, PT ;  /* 0x000000420000720c */ /* 0x000fc40003fa4070 */
[----:B------:R-:W-:Y:S01]  /*10d0*/  IABS R67, R26 ;  /* 0x0000001a00437213 */ /* 0x000fe20000000000 */
[--C-:B------:R-:W-:Y:S01]  /*10e0*/  @!P6 IMAD.IADD R62, R62, 0x1, -R0.reuse ;  /* 0x000000013e3ee824 */ /* 0x100fe200078e0a00 */
[----:B------:R-:W-:Y:S01]  /*10f0*/  ISETP.GT.U32.AND P6, PT, R0, R65, PT ;  /* 0x000000410000720c */ /* 0x000fe20003fc4070 */
[----:B------:R-:W-:Y:S01]  /*1100*/  @!P1 IMAD.IADD R64, R64, 0x1, -R0 ;  /* 0x0000000140409824 */ /* 0x000fe200078e0a00 */
[----:B------:R-:W-:Y:S01]  /*1110*/  ISETP.GE.AND P1, PT, R27, RZ, PT ;  /* 0x000000ff1b00720c */ /* 0x000fe20003f26270 */
[----:B------:R-:W-:Y:S01]  /*1120*/  IMAD.HI.U32 R23, R21, R67, RZ ;  /* 0x0000004315177227 */ /* 0x000fe200078e00ff */
[C---:B------:R-:W-:Y:S02]  /*1130*/  LOP3.LUT R31, R22.reuse, 0x98, RZ, 0xfc, !PT ;  /* 0x00000098161f7812 */ /* 0x040fe400078efcff */
[C---:B------:R-:W-:Y:S01]  /*1140*/  LOP3.LUT R34, R22.reuse, 0xa0, RZ, 0xfc, !PT ;  /* 0x000000a016227812 */ /* 0x040fe200078efcff */
[----:B------:R-:W-:Y:S01]  /*1150*/  IMAD.MOV R27, RZ, RZ, -R24 ;  /* 0x000000ffff1b7224 */ /* 0x000fe200078e0a18 */
[----:B------:R-:W-:Y:S01]  /*1160*/  LOP3.LUT R24, R22, 0x28, RZ, 0xfc, !PT ;  /* 0x0000002816187812 */ /* 0x000fe200078efcff */
[--C-:B------:R-:W-:Y:S01]  /*1170*/  @!P5 IMAD.IADD R66, R66, 0x1, -R0.reuse ;  /* 0x000000014242d824 */ /* 0x100fe200078e0a00 */
[----:B------:R-:W-:Y:S01]  /*1180*/  IABS R101, R31 ;  /* 0x0000001f00657213 */ /* 0x000fe20000000000 */
[----:B------:R-:W-:Y:S01]  /*1190*/  IMAD.MOV R23, RZ, RZ, -R23 ;  /* 0x000000ffff177224 */ /* 0x000fe200078e0a17 */
[----:B------:R-:W-:Y:S01]  /*11a0*/  IABS R72, R24 ;  /* 0x0000001800487213 */ /* 0x000fe20000000000 */
[----:B------:R-:W-:Y:S01]  /*11b0*/  @!P6 IMAD.IADD R65, R65, 0x1, -R0 ;  /* 0x000000014141e824 */ /* 0x000fe200078e0a00 */
[----:B------:R-:W-:Y:S01]  /*11c0*/  ISETP.GE.AND P6, PT, R26, RZ, PT ;  /* 0x000000ff1a00720c */ /* 0x000fe20003fc6270 */
[----:B------:R-:W-:Y:S01]  /*11d0*/  IMAD.HI.U32 R26, R21, R69, RZ ;  /* 0x00000045151a7227 */ /* 0x000fe200078e00ff */
[----:B------:R-:W-:-:S02]  /*11e0*/  ISETP.GT.U32.AND P5, PT, R0, R66, PT ;  /* 0x000000420000720c */ /* 0x000fc40003fa4070 */
[----:B------:R-:W-:Y:S01]  /*11f0*/  IABS R102, R34 ;  /* 0x0000002200667213 */ /* 0x000fe20000000000 */
[----:B------:R-:W-:Y:S01]  /*1200*/  IMAD.MOV R26, RZ, RZ, -R26 ;  /* 0x000000ffff1a7224 */ /* 0x000fe200078e0a1a */
[----:B------:R-:W-:Y:S01]  /*1210*/  LOP3.LUT R35, R22, 0xf4, RZ, 0xfc, !PT ;  /* 0x000000f416237812 */ /* 0x000fe200078efcff */
[C---:B------:R-:W-:Y:S01]  /*1220*/  IMAD R68, R0.reuse, R27, R68 ;  /* 0x0000001b00447224 */ /* 0x040fe200078e0244 */
[----:B------:R-:W-:Y:S01]  /*1230*/  LOP3.LUT R17, R17, 0x3, RZ, 0xc0, !PT ;  /* 0x0000000311117812 */ /* 0x000fe200078ec0ff */
[C---:B------:R-:W-:Y:S01]  /*1240*/  IMAD R67, R0.reuse, R23, R67 ;  /* 0x0000001700437224 */ /* 0x040fe200078e0243 */
[----:B------:R-:W-:Y:S01]  /*1250*/  IABS R55, R35 ;  /* 0x0000002300377213 */ /* 0x000fe20000000000 */
[----:B------:R-:W-:Y:S01]  /*1260*/  IMAD R69, R0, R26, R69 ;  /* 0x0000001a00457224 */ /* 0x000fe200078e0245 */
[----:B------:R-:W-:Y:S01]  /*1270*/  LOP3.LUT R26, R22, 0x2c, RZ, 0xfc, !PT ;  /* 0x0000002c161a7812 */ /* 0x000fe200078efcff */
[----:B------:R-:W-:Y:S01]  /*1280*/  @!P2 IMAD.MOV R64, RZ, RZ, -R64 ;  /* 0x000000ffff40a224 */ /* 0x000fe200078e0a40 */
[C---:B------:R-:W-:Y:S01]  /*1290*/  ISETP.GT.U32.AND P2, PT, R0.reuse, R68, PT ;  /* 0x000000440000720c */ /* 0x040fe20003f44070 */
[----:B------:R-:W-:Y:S01]  /*12a0*/  @!P4 IMAD.MOV R62, RZ, RZ, -R62 ;  /* 0x000000ffff3ec224 */ /* 0x000fe200078e0a3e */
[C---:B------:R-:W-:Y:S01]  /*12b0*/  ISETP.GT.U32.AND P4, PT, R0.reuse, R65, PT ;  /* 0x000000410000720c */ /* 0x040fe20003f84070 */
[----:B------:R-:W-:Y:S01]  /*12c0*/  @!P3 IMAD.MOV R63, RZ, RZ, -R63 ;  /* 0x000000ffff3fb224 */ /* 0x000fe200078e0a3f */
[----:B------:R-:W-:Y:S01]  /*12d0*/  ISETP.GT.U32.AND P3, PT, R0, R67, PT ;  /* 0x000000430000720c */ /* 0x000fe20003f64070 */
[----:B------:R-:W-:Y:S01]  /*12e0*/  @!P5 IMAD.IADD R66, R66, 0x1, -R0 ;  /* 0x000000014242d824 */ /* 0x000fe200078e0a00 */
[----:B------:R-:W-:Y:S01]  /*12f0*/  ISETP.GT.U32.AND P5, PT, R0, R69, PT ;  /* 0x000000450000720c */ /* 0x000fe20003fa4070 */
[----:B------:R-:W-:Y:S01]  /*1300*/  IMAD.HI.U32 R23, R21, R72, RZ ;  /* 0x0000004815177227 */ /* 0x000fe200078e00ff */
[----:B------:R-:W-:-:S02]  /*1310*/  IABS R73, R26 ;  /* 0x0000001a00497213 */ /* 0x000fc40000000000 */
[----:B------:R-:W-:Y:S01]  /*1320*/  IADD3 R8, PT, PT, R17, R8, R7 ;  /* 0x0000000811087210 */ /* 0x000fe20007ffe007 */
[----:B------:R-:W-:Y:S01]  /*1330*/  IMAD.MOV R27, RZ, RZ, -R23 ;  /* 0x000000ffff1b7224 */ /* 0x000fe200078e0a17 */
[----:B------:R-:W-:Y:S01]  /*1340*/  LOP3.LUT R19, R19, 0x3, RZ, 0xc0, !PT ;  /* 0x0000000313137812 */ /* 0x000fe200078ec0ff */
[--C-:B------:R-:W-:Y:S02]  /*1350*/  @!P2 IMAD.IADD R68, R68, 0x1, -R0.reuse ;  /* 0x000000014444a824 */ /* 0x100fe400078e0a00 */
[--C-:B------:R-:W-:Y:S01]  /*1360*/  @!P4 IMAD.IADD R65, R65, 0x1, -R0.reuse ;  /* 0x000000014141c824 */ /* 0x100fe200078e0a00 */
[----:B------:R-:W-:Y:S01]  /*1370*/  ISETP.GE.AND P4, PT, R28, RZ, PT ;  /* 0x000000ff1c00720c */ /* 0x000fe20003f86270 */
[--C-:B------:R-:W-:Y:S01]  /*1380*/  @!P3 IMAD.IADD R67, R67, 0x1, -R0.reuse ;  /* 0x000000014343b824 */ /* 0x100fe200078e0a00 */
[----:B------:R-:W-:Y:S01]  /*1390*/  LOP3.LUT R28, R22, 0x30, RZ, 0xfc, !PT ;  /* 0x00000030161c7812 */ /* 0x000fe200078efcff */
[----:B------:R-:W-:Y:S01]  /*13a0*/  @!P5 IMAD.IADD R69, R69, 0x1, -R0 ;  /* 0x000000014545d824 */ /* 0x000fe200078e0a00 */
[C---:B------:R-:W-:Y:S01]  /*13b0*/  ISETP.GT.U32.AND P5, PT, R0.reuse, R68, PT ;  /* 0x000000440000720c */ /* 0x040fe20003fa4070 */
[----:B------:R-:W-:Y:S01]  /*13c0*/  IMAD.HI.U32 R23, R21, R73, RZ ;  /* 0x0000004915177227 */ /* 0x000fe200078e00ff */
[----:B------:R-:W-:-:S02]  /*13d0*/  ISETP.GT.U32.AND P2, PT, R0, R67, PT ;  /* 0x000000430000720c */ /* 0x000fc40003f44070 */
[----:B------:R-:W-:Y:S01]  /*13e0*/  IABS R78, R28 ;  /* 0x0000001c004e7213 */ /* 0x000fe20000000000 */
[----:B------:R-:W-:Y:S01]  /*13f0*/  IMAD.MOV R23, RZ, RZ, -R23 ;  /* 0x000000ffff177224 */ /* 0x000fe200078e0a17 */
[----:B------:R-:W-:Y:S01]  /*1400*/  ISETP.GE.AND P3, PT, R29, RZ, PT ;  /* 0x000000ff1d00720c */ /* 0x000fe20003f66270 */
[----:B------:R-:W-:Y:S01]  /*1410*/  IMAD R72, R0, R27, R72 ;  /* 0x0000001b00487224 */ /* 0x000fe200078e0248 */
[----:B------:R-:W-:Y:S01]  /*1420*/  LOP3.LUT R29, R22, 0x34, RZ, 0xfc, !PT ;  /* 0x00000034161d7812 */ /* 0x000fe200078efcff */
[----:B------:R-:W-:Y:S01]  /*1430*/  IMAD R73, R0, R23, R73 ;  /* 0x0000001700497224 */ /* 0x000fe200078e0249 */
[----:B------:R-:W-:Y:S01]  /*1440*/  IADD3 R13, PT, PT, R19, R12, R13 ;  /* 0x0000000c130d7210 */ /* 0x000fe20007ffe00d */
[----:B------:R-:W-:Y:S01]  /*1450*/  IMAD.HI.U32 R23, R21, R78, RZ ;  /* 0x0000004e15177227 */ /* 0x000fe200078e00ff */
[----:B------:R-:W-:-:S03]  /*1460*/  IABS R79, R29 ;  /* 0x0000001d004f7213 */ /* 0x000fc60000000000 */
[--C-:B------:R-:W-:Y:S01]  /*1470*/  @!P5 IMAD.IADD R68, R68, 0x1, -R0.reuse ;  /* 0x000000014444d824 */ /* 0x100fe200078e0a00 */
[C---:B------:R-:W-:Y:S01]  /*1480*/  ISETP.GT.U32.AND P5, PT, R0.reuse, R73, PT ;  /* 0x000000490000720c */ /* 0x040fe20003fa4070 */
[----:B------:R-:W-:Y:S02]  /*1490*/  IMAD.MOV R27, RZ, RZ, -R23 ;  /* 0x000000ffff1b7224 */ /* 0x000fe400078e0a17 */
[----:B------:R-:W-:Y:S01]  /*14a0*/  @!P0 IMAD.MOV R65, RZ, RZ, -R65 ;  /* 0x000000ffff418224 */ /* 0x000fe200078e0a41 */
[C---:B------:R-:W-:Y:S01]  /*14b0*/  ISETP.GT.U32.AND P0, PT, R0.reuse, R69, PT ;  /* 0x000000450000720c */ /* 0x040fe20003f04070 */
[----:B------:R-:W-:Y:S01]  /*14c0*/  @!P2 IMAD.IADD R67, R67, 0x1, -R0 ;  /* 0x000000014343a824 */ /* 0x000fe200078e0a00 */
[C---:B------:R-:W-:Y:S01]  /*14d0*/  ISETP.GT.U32.AND P2, PT, R0.reuse, R72, PT ;  /* 0x000000480000720c */ /* 0x040fe20003f44070 */
[----:B------:R-:W-:Y:S01]  /*14e0*/  IMAD R78, R0, R27, R78 ;  /* 0x0000001b004e7224 */ /* 0x000fe200078e024e */
[----:B------:R-:W-:Y:S01]  /*14f0*/  LOP3.LUT R27, R22, 0x4c, RZ, 0xfc, !PT ;  /* 0x0000004c161b7812 */ /* 0x000fe200078efcff */
[----:B------:R-:W-:-:S02]  /*1500*/  @!P6 IMAD.MOV R67, RZ, RZ, -R67 ;  /* 0x000000ffff43e224 */ /* 0x000fc400078e0a43 */
[----:B------:R-:W-:Y:S01]  /*1510*/  IMAD.HI.U32 R23, R21, R79, RZ ;  /* 0x0000004f15177227 */ /* 0x000fe200078e00ff */
[----:B------:R-:W-:Y:S02]  /*1520*/  ISETP.GT.U32.AND P6, PT, R0, R78, PT ;  /* 0x0000004e0000720c */ /* 0x000fe40003fc4070 */
[----:B------:R-:W-:Y:S01]  /*1530*/  IABS R84, R27 ;  /* 0x0000001b00547213 */ /* 0x000fe20000000000 */
[--C-:B------:R-:W-:Y:S02]  /*1540*/  @!P5 IMAD.IADD R73, R73, 0x1, -R0.reuse ;  /* 0x000000014949d824 */ /* 0x100fe400078e0a00 */
[--C-:B------:R-:W-:Y:S01]  /*1550*/  @!P0 IMAD.IADD R69, R69, 0x1, -R0.reuse ;  /* 0x0000000145458824 */ /* 0x100fe200078e0a00 */
[----:B------:R-:W-:Y:S01]  /*1560*/  ISETP.GE.AND P0, PT, R24, RZ, PT ;  /* 0x000000ff1800720c */ /* 0x000fe20003f06270 */
[----:B------:R-:W-:Y:S01]  /*1570*/  IMAD.MOV R24, RZ, RZ, -R23 ;  /* 0x000000ffff187224 */ /* 0x000fe200078e0a17 */
[----:B------:R-:W-:Y:S01]  /*1580*/  ISETP.GT.U32.AND P5, PT, R0, R73, PT ;  /* 0x000000490000720c */ /* 0x000fe20003fa4070 */
[--C-:B------:R-:W-:Y:S01]  /*1590*/  @!P2 IMAD.IADD R72, R72, 0x1, -R0.reuse ;  /* 0x000000014848a824 */ /* 0x100fe200078e0a00 */
[----:B------:R-:W-:Y:S01]  /*15a0*/  ISETP.GE.AND P2, PT, R26, RZ, PT ;  /* 0x000000ff1a00720c */ /* 0x000fe20003f46270 */
[----:B------:R-:W-:Y:S01]  /*15b0*/  IMAD R79, R0, R24, R79 ;  /* 0x00000018004f7224 */ /* 0x000fe200078e024f */
[----:B------:R-:W-:Y:S01]  /*15c0*/  LOP3.LUT R24, R22, 0x40, RZ, 0xfc, !PT ;  /* 0x0000004016187812 */ /* 0x000fe200078efcff */
[----:B------:R-:W-:Y:S01]  /*15d0*/  @!P6 IMAD.IADD R78, R78, 0x1, -R0 ;  /* 0x000000014e4ee824 */ /* 0x000fe200078e0a00 */
[----:B------:R-:W-:Y:S01]  /*15e0*/  LOP3.LUT R26, R22, 0x48, RZ, 0xfc, !PT ;  /* 0x00000048161a7812 */ /* 0x000fe200078efcff */
[----:B------:R-:W-:Y:S01]  /*15f0*/  IMAD.HI.U32 R23, R21, R80, RZ ;  /* 0x0000005015177227 */ /* 0x000fe200078e00ff */
[----:B------:R-:W-:-:S02]  /*1600*/  IABS R81, R24 ;  /* 0x0000001800517213 */ /* 0x000fc40000000000 */
[C---:B------:R-:W-:Y:S01]  /*1610*/  ISETP.GT.U32.AND P6, PT, R0.reuse, R78, PT ;  /* 0x0000004e0000720c */ /* 0x040fe20003fc4070 */
[----:B------:R-:W-:Y:S01]  /*1620*/  @!P1 IMAD.MOV R66, RZ, RZ, -R66 ;  /* 0x000000ffff429224 */ /* 0x000fe200078e0a42 */
[----:B------:R-:W-:Y:S01]  /*1630*/  ISETP.GT.U32.AND P1, PT, R0, R72, PT ;  /* 0x000000480000720c */ /* 0x000fe20003f24070 */
[----:B------:R-:W-:Y:S01]  /*1640*/  IMAD.MOV R23, RZ, RZ, -R23 ;  /* 0x000000ffff177224 */ /* 0x000fe200078e0a17 */
[----:B------:R-:W-:Y:S01]  /*1650*/  IABS R83, R26 ;  /* 0x0000001a00537213 */ /* 0x000fe20000000000 */
[----:B------:R-:W-:Y:S01]  /*1660*/  @!P4 IMAD.MOV R68, RZ, RZ, -R68 ;  /* 0x000000ffff44c224 */ /* 0x000fe200078e0a44 */
[----:B------:R-:W-:Y:S01]  /*1670*/  ISETP.GE.AND P4, PT, R28, RZ, PT ;  /* 0x000000ff1c00720c */ /* 0x000fe20003f86270 */
[----:B------:R-:W-:Y:S01]  /*1680*/  IMAD R80, R0, R23, R80 ;  /* 0x0000001700507224 */ /* 0x000fe200078e0250 */
[----:B------:R-:W-:Y:S01]  /*1690*/  LOP3.LUT R28, R22, 0x54, RZ, 0xfc, !PT ;  /* 0x00000054161c7812 */ /* 0x000fe200078efcff */
[----:B------:R-:W-:Y:S01]  /*16a0*/  @!P5 IMAD.IADD R73, R73, 0x1, -R0 ;  /* 0x000000014949d824 */ /* 0x000fe200078e0a00 */
[----:B------:R-:W-:Y:S01]  /*16b0*/  ISETP.GT.U32.AND P5, PT, R0, R79, PT ;  /* 0x0000004f0000720c */ /* 0x000fe20003fa4070 */
[----:B------:R-:W-:Y:S01]  /*16c0*/  IMAD.HI.U32 R23, R21, R81, RZ ;  /* 0x0000005115177227 */ /* 0x000fe200078e00ff */
[----:B------:R-:W-:-:S03]  /*16d0*/  IABS R86, R28 ;  /* 0x0000001c00567213 */ /* 0x000fc60000000000 */
[----:B------:R-:W-:Y:S01]  /*16e0*/  @!P2 IMAD.MOV R73, RZ, RZ, -R73 ;  /* 0x000000ffff49a224 */ /* 0x000fe200078e0a49 */
[----:B------:R-:W-:Y:S01]  /*16f0*/  ISETP.GT.U32.AND P2, PT, R0, R80, PT ;  /* 0x000000500000720c */ /* 0x000fe20003f44070 */
[----:B------:R-:W-:Y:S02]  /*1700*/  IMAD.MOV R23, RZ, RZ, -R23 ;  /* 0x000000ffff177224 */ /* 0x000fe400078e0a17 */
[--C-:B------:R-:W-:Y:S01]  /*1710*/  @!P1 IMAD.IADD R72, R72, 0x1, -R0.reuse ;  /* 0x0000000148489824 */ /* 0x100fe200078e0a00 */
[----:B------:R-:W-:Y:S01]  /*1720*/  ISETP.GE.AND P1, PT, R30, RZ, PT ;  /* 0x000000ff1e00720c */ /* 0x000fe20003f26270 */
[----:B------:R-:W-:Y:S01]  /*1730*/  @!P6 IMAD.IADD R78, R78, 0x1, -R0 ;  /* 0x000000014e4ee824 */ /* 0x000fe200078e0a00 */
[----:B------:R-:W-:Y:S01]  /*1740*/  LOP3.LUT R30, R22, 0x70, RZ, 0xfc, !PT ;  /* 0x00000070161e7812 */ /* 0x000fe200078efcff */
[----:B------:R-:W-:Y:S02]  /*1750*/  IMAD R81, R0, R23, R81 ;  /* 0x0000001700517224 */ /* 0x000fe400078e0251 */
[----:B------:R-:W-:Y:S01]  /*1760*/  @!P0 IMAD.MOV R72, RZ, RZ, -R72 ;  /* 0x000000ffff488224 */ /* 0x000fe200078e0a48 */
[----:B------:R-:W-:Y:S01]  /*1770*/  ISETP.GE.AND P0, PT, R24, RZ, PT ;  /* 0x000000ff1800720c */ /* 0x000fe20003f06270 */
[----:B------:R-:W-:Y:S01]  /*1780*/  @!P4 IMAD.MOV R78, RZ, RZ, -R78 ;  /* 0x000000ffff4ec224 */ /* 0x000fe200078e0a4e */
[----:B------:R-:W-:Y:S01]  /*1790*/  ISETP.GT.U32.AND P4, PT, R0, R81, PT ;  /* 0x000000510000720c */ /* 0x000fe20003f84070 */
[--C-:B------:R-:W-:Y:S01]  /*17a0*/  @!P2 IMAD.IADD R80, R80, 0x1, -R0.reuse ;  /* 0x000000015050a824 */ /* 0x100fe200078e0a00 */
[----:B------:R-:W-:Y:S01]  /*17b0*/  LOP3.LUT R24, R22, 0x44, RZ, 0xfc, !PT ;  /* 0x0000004416187812 */ /* 0x000fe200078efcff */
[----:B------:R-:W-:Y:S01]  /*17c0*/  @!P5 IMAD.IADD R79, R79, 0x1, -R0 ;  /* 0x000000014f4fd824 */ /* 0x000fe200078e0a00 */
[----:B------:R-:W-:Y:S01]  /*17d0*/  IABS R92, R30 ;  /* 0x0000001e005c7213 */ /* 0x000fe20000000000 */
[----:B------:R-:W-:Y:S01]  /*17e0*/  @!P3 IMAD.MOV R69, RZ, RZ, -R69 ;  /* 0x000000ffff45b224 */ /* 0x000fe200078e0a45 */
[----:B------:R-:W-:Y:S01]  /*17f0*/  IABS R82, R24 ;  /* 0x0000001800527213 */ /* 0x000fe20000000000 */
[----:B------:R-:W-:Y:S01]  /*1800*/  IMAD.IADD R15, R16, 0x1, R15 ;  /* 0x00000001100f7824 */ /* 0x000fe200078e020f */
[----:B------:R-:W-:-:S02]  /*1810*/  ISETP.GT.U32.AND P2, PT, R0, R80, PT ;  /* 0x000000500000720c */ /* 0x000fc40003f44070 */
[----:B------:R-:W-:Y:S01]  /*1820*/  ISETP.GT.U32.AND P5, PT, R0, R79, PT ;  /* 0x0000004f0000720c */ /* 0x000fe20003fa4070 */
[----:B------:R-:W-:Y:S01]  /*1830*/  IMAD.HI.U32 R23, R21, R82, RZ ;  /* 0x0000005215177227 */ /* 0x000fe200078e00ff */
[----:B------:R-:W-:Y:S02]  /*1840*/  ISETP.GE.AND P3, PT, R29, RZ, PT ;  /* 0x000000ff1d00720c */ /* 0x000fe40003f66270 */
[----:B------:R-:W-:Y:S01]  /*1850*/  ISETP.GE.AND P6, PT, R24, RZ, PT ;  /* 0x000000ff1800720c */ /* 0x000fe20003fc6270 */
[----:B------:R-:W-:Y:S01]  /*1860*/  @!P4 IMAD.IADD R81, R81, 0x1, -R0 ;  /* 0x000000015151c824 */ /* 0x000fe200078e0a00 */
[----:B------:R-:W-:Y:S01]  /*1870*/  LOP3.LUT R29, R22, 0x58, RZ, 0xfc, !PT ;  /* 0x00000058161d7812 */ /* 0x000fe200078efcff */
[----:B------:R-:W-:Y:S01]  /*1880*/  IMAD.MOV R23, RZ, RZ, -R23 ;  /* 0x000000ffff177224 */ /* 0x000fe200078e0a17 */
[----:B------:R-:W-:Y:S01]  /*1890*/  LOP3.LUT R15, R15, 0x3, RZ, 0xc0, !PT ;  /* 0x000000030f0f7812 */ /* 0x000fe200078ec0ff */
[----:B------:R-:W-:Y:S01]  /*18a0*/  IMAD.HI.U32 R24, R21, R83, RZ ;  /* 0x0000005315187227 */ /* 0x000fe200078e00ff */
[----:B------:R-:W-:-:S02]  /*18b0*/  ISETP.GT.U32.AND P4, PT, R0, R81, PT ;  /* 0x000000510000720c */ /* 0x000fc40003f84070 */
[----:B------:R-:W-:Y:S01]  /*18c0*/  IABS R87, R29 ;  /* 0x0000001d00577213 */ /* 0x000fe20000000000 */
[----:B------:R-:W-:Y:S01]  /*18d0*/  IMAD R82, R0, R23, R82 ;  /* 0x0000001700527224 */ /* 0x000fe200078e0252 */
[----:B------:R-:W-:Y:S01]  /*18e0*/  IADD3 R5, PT, PT, R15, R6, R5 ;  /* 0x000000060f057210 */ /* 0x000fe20007ffe005 */
[----:B------:R-:W-:-:S04]  /*18f0*/  IMAD.HI.U32 R23, R21, R84, RZ ;  /* 0x0000005415177227 */ /* 0x000fc800078e00ff */
[--C-:B------:R-:W-:Y:S01]  /*1900*/  @!P2 IMAD.IADD R80, R80, 0x1, -R0.reuse ;  /* 0x000000015050a824 */ /* 0x100fe200078e0a00 */
[C---:B------:R-:W-:Y:S01]  /*1910*/  ISETP.GT.U32.AND P2, PT, R0.reuse, R82, PT ;  /* 0x000000520000720c */ /* 0x040fe20003f44070 */
[----:B------:R-:W-:Y:S02]  /*1920*/  IMAD.MOV R23, RZ, RZ, -R23 ;  /* 0x000000ffff177224 */ /* 0x000fe400078e0a17 */
[----:B------:R-:W-:Y:S02]  /*1930*/  @!P4 IMAD.IADD R81, R81, 0x1, -R0 ;  /* 0x000000015151c824 */ /* 0x000fe400078e0a00 */
[C---:B------:R-:W-:Y:S02]  /*1940*/  IMAD R84, R0.reuse, R23, R84 ;  /* 0x0000001700547224 */ /* 0x040fe400078e0254 */
[----:B------:R-:W-:Y:S02]  /*1950*/  IMAD.MOV R24, RZ, RZ, -R24 ;  /* 0x000000ffff187224 */ /* 0x000fe400078e0a18 */
[--C-:B------:R-:W-:Y:S01]  /*1960*/  @!P5 IMAD.IADD R79, R79, 0x1, -R0.reuse ;  /* 0x000000014f4fd824 */ /* 0x100fe200078e0a00 */
[C---:B------:R-:W-:Y:S01]  /*1970*/  ISETP.GT.U32.AND P4, PT, R0.reuse, R84, PT ;  /* 0x000000540000720c */ /* 0x040fe20003f84070 */
[----:B------:R-:W-:Y:S01]  /*1980*/  IMAD R83, R0, R24, R83 ;  /* 0x0000001800537224 */ /* 0x000fe200078e0253 */
[----:B------:R-:W-:Y:S01]  /*1990*/  ISETP.GE.AND P5, PT, R26, RZ, PT ;  /* 0x000000ff1a00720c */ /* 0x000fe20003fa6270 */
[----:B------:R-:W-:Y:S01]  /*19a0*/  @!P2 IMAD.IADD R82, R82, 0x1, -R0 ;  /* 0x000000015252a824 */ /* 0x000fe200078e0a00 */
[----:B------:R-:W-:Y:S01]  /*19b0*/  LOP3.LUT R26, R22, 0x50, RZ, 0xfc, !PT ;  /* 0x00000050161a7812 */ /* 0x000fe200078efcff */
[----:B------:R-:W-:-:S03]  /*19c0*/  IMAD.HI.U32 R24, R21, R86, RZ ;  /* 0x0000005615187227 */ /* 0x000fc600078e00ff */
[C---:B------:R-:W-:Y:S01]  /*19d0*/  ISETP.GT.U32.AND P2, PT, R0.reuse, R82, PT ;  /* 0x000000520000720c */ /* 0x040fe20003f44070 */
[----:B------:R-:W-:Y:S01]  /*19e0*/  @!P3 IMAD.MOV R79, RZ, RZ, -R79 ;  /* 0x000000ffff4fb224 */ /* 0x000fe200078e0a4f */
[----:B------:R-:W-:Y:S01]  /*19f0*/  ISETP.GE.AND P3, PT, R27, RZ, PT ;  /* 0x000000ff1b00720c */ /* 0x000fe20003f66270 */
[----:B------:R-:W-:Y:S01]  /*1a00*/  @!P1 IMAD.MOV R80, RZ, RZ, -R80 ;  /* 0x000000ffff509224 */ /* 0x000fe200078e0a50 */
[----:B------:R-:W-:Y:S01]  /*1a10*/  ISETP.GT.U32.AND P1, PT, R0, R83, PT ;  /* 0x000000530000720c */ /* 0x000fe20003f24070 */
[----:B------:R-:W-:Y:S01]  /*1a20*/  @!P4 IMAD.IADD R84, R84, 0x1, -R0 ;  /* 0x000000015454c824 */ /* 0x000fe200078e0a00 */
[----:B------:R-:W-:Y:S01]  /*1a30*/  IABS R85, R26 ;  /* 0x0000001a00557213 */ /* 0x000fe20000000000 */
[----:B------:R-:W-:Y:S01]  /*1a40*/  @!P0 IMAD.MOV R81, RZ, RZ, -R81 ;  /* 0x000000ffff518224 */ /* 0x000fe200078e0a51 */
[----:B------:R-:W-:Y:S01]  /*1a50*/  ISETP.GE.AND P0, PT, R26, RZ, PT ;  /* 0x000000ff1a00720c */ /* 0x000fe20003f06270 */
[----:B------:R-:W-:Y:S01]  /*1a60*/  IMAD.HI.U32 R26, R21, R87, RZ ;  /* 0x00000057151a7227 */ /* 0x000fe200078e00ff */
[----:B------:R-:W-:-:S03]  /*1a70*/  ISETP.GT.U32.AND P4, PT, R0, R84, PT ;  /* 0x000000540000720c */ /* 0x000fc60003f84070 */
[----:B------:R-:W-:Y:S02]  /*1a80*/  IMAD.MOV R27, RZ, RZ, -R24 ;  /* 0x000000ffff1b7224 */ /* 0x000fe400078e0a18 */
[----:B------:R-:W-:Y:S01]  /*1a90*/  @!P2 IMAD.IADD R82, R82, 0x1, -R0 ;  /* 0x000000015252a824 */ /* 0x000fe200078e0a00 */
[----:B------:R-:W-:Y:S01]  /*1aa0*/  ISETP.GE.AND P2, PT, R28, RZ, PT ;  /* 0x000000ff1c00720c */ /* 0x000fe20003f46270 */
[----:B------:R-:W-:Y:S01]  /*1ab0*/  IMAD.MOV R26, RZ, RZ, -R26 ;  /* 0x000000ffff1a7224 */ /* 0x000fe200078e0a1a */
[----:B------:R-:W-:Y:S01]  /*1ac0*/  LOP3.LUT R28, R22, 0x68, RZ, 0xfc, !PT ;  /* 0x00000068161c7812 */ /* 0x000fe200078efcff */
[C---:B------:R-:W-:Y:S02]  /*1ad0*/  IMAD R86, R0.reuse, R27, R86 ;  /* 0x0000001b00567224 */ /* 0x040fe400078e0256 */
[----:B------:R-:W-:Y:S01]  /*1ae0*/  IMAD R87, R0, R26, R87 ;  /* 0x0000001a00577224 */ /* 0x000fe200078e0257 */
[----:B------:R-:W-:Y:S01]  /*1af0*/  LOP3.LUT R26, R22, 0x64, RZ, 0xfc, !PT ;  /* 0x00000064161a7812 */ /* 0x000fe200078efcff */
[----:B------:R-:W-:Y:S01]  /*1b00*/  @!P6 IMAD.MOV R82, RZ, RZ, -R82 ;  /* 0x000000ffff52e224 */ /* 0x000fe200078e0a52 */
[----:B------:R-:W-:Y:S01]  /*1b10*/  ISETP.GT.U32.AND P6, PT, R0, R86, PT ;  /* 0x000000560000720c */ /* 0x000fe20003fc4070 */
[--C-:B------:R-:W-:Y:S01]  /*1b20*/  @!P1 IMAD.IADD R83, R83, 0x1, -R0.reuse ;  /* 0x0000000153539824 */ /* 0x100fe200078e0a00 */
[----:B------:R-:W-:Y:S01]  /*1b30*/  IABS R89, R26 ;  /* 0x0000001a00597213 */ /* 0x000fe20000000000 */
[----:B------:R-:W-:Y:S01]  /*1b40*/  @!P4 IMAD.IADD R84, R84, 0x1, -R0 ;  /* 0x000000015454c824 */ /* 0x000fe200078e0a00 */
[C---:B------:R-:W-:Y:S01]  /*1b50*/  ISETP.GT.U32.AND P4, PT, R0.reuse, R87, PT ;  /* 0x000000570000720c */ /* 0x040fe20003f84070 */
[----:B------:R-:W-:Y:S01]  /*1b60*/  IMAD.HI.U32 R23, R21, R85, RZ ;  /* 0x0000005515177227 */ /* 0x000fe200078e00ff */
[----:B------:R-:W-:-:S02]  /*1b70*/  ISETP.GT.U32.AND P1, PT, R0, R83, PT ;  /* 0x000000530000720c */ /* 0x000fc40003f24070 */
[----:B------:R-:W-:Y:S01]  /*1b80*/  IABS R90, R28 ;  /* 0x0000001c005a7213 */ /* 0x000fe20000000000 */
[----:B------:R-:W-:Y:S02]  /*1b90*/  IMAD.MOV R23, RZ, RZ, -R23 ;  /* 0x000000ffff177224 */ /* 0x000fe400078e0a17 */
[----:B------:R-:W-:-:S04]  /*1ba0*/  IMAD.HI.U32 R24, R21, R89, RZ ;  /* 0x0000005915187227 */ /* 0x000fc800078e00ff */
[--C-:B------:R-:W-:Y:S02]  /*1bb0*/  @!P6 IMAD.IADD R86, R86, 0x1, -R0.reuse ;  /* 0x000000015656e824 */ /* 0x100fe400078e0a00 */
[----:B------:R-:W-:Y:S01]  /*1bc0*/  IMAD R85, R0, R23, R85 ;  /* 0x0000001700557224 */ /* 0x000fe200078e0255 */
[----:B------:R-:W-:Y:S01]  /*1bd0*/  LOP3.LUT R23, R22, 0x60, RZ, 0xfc, !PT ;  /* 0x0000006016177812 */ /* 0x000fe200078efcff */
[--C-:B------:R-:W-:Y:S01]  /*1be0*/  @!P4 IMAD.IADD R87, R87, 0x1, -R0.reuse ;  /* 0x000000015757c824 */ /* 0x100fe200078e0a00 */
[C---:B------:R-:W-:Y:S01]  /*1bf0*/  ISETP.GT.U32.AND P4, PT, R0.reuse, R86, PT ;  /* 0x000000560000720c */ /* 0x040fe20003f84070 */
[----:B------:R-:W-:Y:S01]  /*1c00*/  @!P1 IMAD.IADD R83, R83, 0x1, -R0 ;  /* 0x0000000153539824 */ /* 0x000fe200078e0a00 */
[C---:B------:R-:W-:Y:S01]  /*1c10*/  ISETP.GT.U32.AND P1, PT, R0.reuse, R85, PT ;  /* 0x000000550000720c */ /* 0x040fe20003f24070 */
[----:B------:R-:W-:Y:S01]  /*1c20*/  IMAD.MOV R24, RZ, RZ, -R24 ;  /* 0x000000ffff187224 */ /* 0x000fe200078e0a18 */
[----:B------:R-:W-:Y:S01]  /*1c30*/  IABS R88, R23 ;  /* 0x0000001700587213 */ /* 0x000fe20000000000 */
[----:B------:R-:W-:Y:S01]  /*1c40*/  @!P5 IMAD.MOV R83, RZ, RZ, -R83 ;  /* 0x000000ffff53d224 */ /* 0x000fe200078e0a53 */
[----:B------:R-:W-:Y:S01]  /*1c50*/  ISETP.GE.AND P5, PT, R29, RZ, PT ;  /* 0x000000ff1d00720c */ /* 0x000fe20003fa6270 */
[----:B------:R-:W-:Y:S01]  /*1c60*/  IMAD R89, R0, R24, R89 ;  /* 0x0000001800597224 */ /* 0x000fe200078e0259 */
[----:B------:R-:W-:Y:S01]  /*1c70*/  LOP3.LUT R29, R22, 0x6c, RZ, 0xfc, !PT ;  /* 0x0000006c161d7812 */ /* 0x000fe200078efcff */
[----:B------:R-:W-:Y:S01]  /*1c80*/  @!P3 IMAD.MOV R84, RZ, RZ, -R84 ;  /* 0x000000ffff54b224 */ /* 0x000fe200078e0a54 */
[----:B------:R-:W-:Y:S01]  /*1c90*/  ISETP.GT.U32.AND P3, PT, R0, R87, PT ;  /* 0x000000570000720c */ /* 0x000fe20003f64070 */
[----:B------:R-:W-:Y:S01]  /*1ca0*/  IMAD.HI.U32 R24, R21, R92, RZ ;  /* 0x0000005c15187227 */ /* 0x000fe200078e00ff */
[----:B------:R-:W-:-:S03]  /*1cb0*/  IABS R91, R29 ;  /* 0x0000001d005b7213 */ /* 0x000fc60000000000 */
[--C-:B------:R-:W-:Y:S01]  /*1cc0*/  @!P4 IMAD.IADD R86, R86, 0x1, -R0.reuse ;  /* 0x000000015656c824 */ /* 0x100fe200078e0a00 */
[----:B------:R-:W-:Y:S01]  /*1cd0*/  ISETP.GT.U32.AND P4, PT, R0, R89, PT ;  /* 0x000000590000720c */ /* 0x000fe20003f84070 */
[----:B------:R-:W-:Y:S01]  /*1ce0*/  @!P1 IMAD.IADD R85, R85, 0x1, -R0 ;  /* 0x0000000155559824 */ /* 0x000fe200078e0a00 */
[----:B------:R-:W-:Y:S01]  /*1cf0*/  ISETP.GE.AND P1, PT, R23, RZ, PT ;  /* 0x000000ff1700720c */ /* 0x000fe20003f26270 */
[----:B------:R-:W-:-:S03]  /*1d00*/  IMAD.HI.U32 R23, R21, R88, RZ ;  /* 0x0000005815177227 */ /* 0x000fc600078e00ff */
[C---:B------:R-:W-:Y:S01]  /*1d10*/  ISETP.GT.U32.AND P6, PT, R0.reuse, R85, PT ;  /* 0x000000550000720c */ /* 0x040fe20003fc4070 */
[----:B------:R-:W-:Y:S02]  /*1d20*/  IMAD.MOV R23, RZ, RZ, -R23 ;  /* 0x000000ffff177224 */ /* 0x000fe400078e0a17 */
[----:B------:R-:W-:Y:S02]  /*1d30*/  @!P2 IMAD.MOV R86, RZ, RZ, -R86 ;  /* 0x000000ffff56a224 */ /* 0x000fe400078e0a56 */
[----:B------:R-:W-:Y:S02]  /*1d40*/  IMAD R88, R0, R23, R88 ;  /* 0x0000001700587224 */ /* 0x000fe400078e0258 */
[----:B------:R-:W-:Y:S02]  /*1d50*/  @!P4 IMAD.IADD R89, R89, 0x1, -R0 ;  /* 0x000000015959c824 */ /* 0x000fe400078e0a00 */
[----:B------:R-:W-:-:S03]  /*1d60*/  IMAD.HI.U32 R23, R21, R90, RZ ;  /* 0x0000005a15177227 */ /* 0x000fc600078e00ff */
[----:B------:R-:W-:Y:S01]  /*1d70*/  ISETP.GT.U32.AND P4, PT, R0, R89, PT ;  /* 0x000000590000720c */ /* 0x000fe20003f84070 */
[----:B------:R-:W-:Y:S02]  /*1d80*/  IMAD.MOV R27, RZ, RZ, -R23 ;  /* 0x000000ffff1b7224 */ /* 0x000fe400078e0a17 */
[----:B------:R-:W-:-:S04]  /*1d90*/  IMAD.HI.U32 R23, R21, R91, RZ ;  /* 0x0000005b15177227 */ /* 0x000fc800078e00ff */
[----:B------:R-:W-:Y:S02]  /*1da0*/  IMAD.MOV R23, RZ, RZ, -R23 ;  /* 0x000000ffff177224 */ /* 0x000fe400078e0a17 */
[C---:B------:R-:W-:Y:S02]  /*1db0*/  IMAD R90, R0.reuse, R27, R90 ;  /* 0x0000001b005a7224 */ /* 0x040fe400078e025a */
[C---:B------:R-:W-:Y:S02]  /*1dc0*/  IMAD R91, R0.reuse, R23, R91 ;  /* 0x00000017005b7224 */ /* 0x040fe400078e025b */
[--C-:B------:R-:W-:Y:S01]  /*1dd0*/  @!P6 IMAD.IADD R85, R85, 0x1, -R0.reuse ;  /* 0x000000015555e824 */ /* 0x100fe200078e0a00 */
[C---:B------:R-:W-:Y:S01]  /*1de0*/  ISETP.GT.U32.AND P6, PT, R0.reuse, R88, PT ;  /* 0x000000580000720c */ /* 0x040fe20003fc4070 */
[--C-:B------:R-:W-:Y:S01]  /*1df0*/  @!P4 IMAD.IADD R89, R89, 0x1, -R0.reuse ;  /* 0x000000015959c824 */ /* 0x100fe200078e0a00 */
[C---:B------:R-:W-:Y:S01]  /*1e00*/  ISETP.GT.U32.AND P2, PT, R0.reuse, R90, PT ;  /* 0x0000005a0000720c */ /* 0x040fe20003f44070 */
[----:B------:R-:W-:Y:S01]  /*1e10*/  @!P3 IMAD.IADD R87, R87, 0x1, -R0 ;  /* 0x000000015757b824 */ /* 0x000fe200078e0a00 */
[----:B------:R-:W-:Y:S01]  /*1e20*/  ISETP.GT.U32.AND P4, PT, R0, R91, PT ;  /* 0x0000005b0000720c */ /* 0x000fe20003f84070 */
[----:B------:R-:W-:Y:S01]  /*1e30*/  @!P0 IMAD.MOV R85, RZ, RZ, -R85 ;  /* 0x000000ffff558224 */ /* 0x000fe200078e0a55 */
[----:B------:R-:W-:Y:S01]  /*1e40*/  ISETP.GE.AND P3, PT, R26, RZ, PT ;  /* 0x000000ff1a00720c */ /* 0x000fe20003f66270 */
[----:B------:R-:W-:Y:S01]  /*1e50*/  IMAD.MOV R27, RZ, RZ, -R24 ;  /* 0x000000ffff1b7224 */ /* 0x000fe200078e0a18 */
[----:B------:R-:W-:Y:S01]  /*1e60*/  LOP3.LUT R26, R22, 0x74, RZ, 0xfc, !PT ;  /* 0x00000074161a7812 */ /* 0x000fe200078efcff */
[----:B------:R-:W-:Y:S01]  /*1e70*/  @!P5 IMAD.MOV R87, RZ, RZ, -R87 ;  /* 0x000000ffff57d224 */ /* 0x000fe200078e0a57 */
[----:B------:R-:W-:Y:S01]  /*1e80*/  ISETP.GE.AND P5, PT, R29, RZ, PT ;  /* 0x000000ff1d00720c */ /* 0x000fe20003fa6270 */
[----:B------:R-:W-:Y:S01]  /*1e90*/  IMAD R92, R0, R27, R92 ;  /* 0x0000001b005c7224 */ /* 0x000fe200078e025c */
[----:B------:R-:W-:Y:S01]  /*1ea0*/  IABS R93, R26 ;  /* 0x0000001a005d7213 */ /* 0x000fe20000000000 */
[--C-:B------:R-:W-:Y:S01]  /*1eb0*/  @!P6 IMAD.IADD R88, R88, 0x1, -R0.reuse ;  /* 0x000000015858e824 */ /* 0x100fe200078e0a00 */
[----:B------:R-:W-:Y:S01]  /*1ec0*/  ISETP.GE.AND P6, PT, R28, RZ, PT ;  /* 0x000000ff1c00720c */ /* 0x000fe20003fc6270 */
[--C-:B------:R-:W-:Y:S01]  /*1ed0*/  @!P2 IMAD.IADD R90, R90, 0x1, -R0.reuse ;  /* 0x000000015a5aa824 */ /* 0x100fe200078e0a00 */
[----:B------:R-:W-:Y:S01]  /*1ee0*/  LOP3.LUT R28, R22, 0x78, RZ, 0xfc, !PT ;  /* 0x00000078161c7812 */ /* 0x000fe200078efcff */
[----:B------:R-:W-:Y:S01]  /*1ef0*/  @!P4 IMAD.IADD R91, R91, 0x1, -R0 ;  /* 0x000000015b5bc824 */ /* 0x000fe200078e0a00 */
[----:B------:R-:W-:Y:S01]  /*1f00*/  ISETP.GT.U32.AND P0, PT, R0, R88, PT ;  /* 0x000000580000720c */ /* 0x000fe20003f04070 */
[----:B------:R-:W-:Y:S01]  /*1f10*/  IMAD.HI.U32 R23, R21, R93, RZ ;  /* 0x0000005d15177227 */ /* 0x000fe200078e00ff */
[----:B------:R-:W-:-:S02]  /*1f20*/  IABS R94, R28 ;  /* 0x0000001c005e7213 */ /* 0x000fc40000000000 */
[C---:B------:R-:W-:Y:S01]  /*1f30*/  ISETP.GT.U32.AND P2, PT, R0.reuse, R90, PT ;  /* 0x0000005a0000720c */ /* 0x040fe20003f44070 */
[----:B------:R-:W-:Y:S01]  /*1f40*/  IMAD.MOV R23, RZ, RZ, -R23 ;  /* 0x000000ffff177224 */ /* 0x000fe200078e0a17 */
[----:B------:R-:W-:Y:S01]  /*1f50*/  ISETP.GT.U32.AND P4, PT, R0, R91, PT ;  /* 0x0000005b0000720c */ /* 0x000fe20003f84070 */
[----:B------:R-:W-:Y:S01]  /*1f60*/  IMAD.HI.U32 R24, R21, R94, RZ ;  /* 0x0000005e15187227 */ /* 0x000fe200078e00ff */
[----:B------:R-:W-:-:S03]  /*1f70*/  LOP3.LUT R29, R22, 0x80, RZ, 0xfc, !PT ;  /* 0x00000080161d7812 */ /* 0x000fc600078efcff */
[----:B------:R-:W-:Y:S01]  /*1f80*/  IMAD.MOV R27, RZ, RZ, -R24 ;  /* 0x000000ffff1b7224 */ /* 0x000fe200078e0a18 */
[----:B------:R-:W-:Y:S01]  /*1f90*/  IABS R95, R29 ;  /* 0x0000001d005f7213 */ /* 0x000fe20000000000 */
[----:B------:R-:W-:Y:S01]  /*1fa0*/  IMAD R93, R0, R23, R93 ;  /* 0x00000017005d7224 */ /* 0x000fe200078e025d */
[----:B------:R-:W-:Y:S01]  /*1fb0*/  LOP3.LUT R24, R22, 0x84, RZ, 0xfc, !PT ;  /* 0x0000008416187812 */ /* 0x000fe200078efcff */
[--C-:B------:R-:W-:Y:S01]  /*1fc0*/  @!P0 IMAD.IADD R88, R88, 0x1, -R0.reuse ;  /* 0x0000000158588824 */ /* 0x100fe200078e0a00 */
[----:B------:R-:W-:Y:S01]  /*1fd0*/  ISETP.GE.AND P0, PT, R30, RZ, PT ;  /* 0x000000ff1e00720c */ /* 0x000fe20003f06270 */
[----:B------:R-:W-:Y:S01]  /*1fe0*/  @!P2 IMAD.IADD R90, R90, 0x1, -R0 ;  /* 0x000000015a5aa824 */ /* 0x000fe200078e0a00 */
[----:B------:R-:W-:Y:S01]  /*1ff0*/  IABS R96, R24 ;  /* 0x0000001800607213 */ /* 0x000fe20000000000 */
[----:B------:R-:W-:Y:S01]  /*2000*/  IMAD R94, R0, R27, R94 ;  /* 0x0000001b005e7224 */ /* 0x000fe200078e025e */
[----:B------:R-:W-:Y:S01]  /*2010*/  ISETP.GE.AND P2, PT, R28, RZ, PT ;  /* 0x000000ff1c00720c */ /* 0x000fe20003f46270 */
[----:B------:R-:W-:Y:S01]  /*2020*/  @!P4 IMAD.IADD R91, R91, 0x1, -R0 ;  /* 0x000000015b5bc824 */ /* 0x000fe200078e0a00 */
[C---:B------:R-:W-:Y:S01]  /*2030*/  ISETP.GT.U32.AND P4, PT, R0.reuse, R93, PT ;  /* 0x0000005d0000720c */ /* 0x040fe20003f84070 */
[----:B------:R-:W-:Y:S01]  /*2040*/  @!P1 IMAD.MOV R88, RZ, RZ, -R88 ;  /* 0x000000ffff589224 */ /* 0x000fe200078e0a58 */
[C---:B------:R-:W-:Y:S01]  /*2050*/  ISETP.GT.U32.AND P1, PT, R0.reuse, R92, PT ;  /* 0x0000005c0000720c */ /* 0x040fe20003f24070 */
[----:B------:R-:W-:Y:S01]  /*2060*/  @!P6 IMAD.MOV R90, RZ, RZ, -R90 ;  /* 0x000000ffff5ae224 */ /* 0x000fe200078e0a5a */
[----:B------:R-:W-:Y:S01]  /*2070*/  ISETP.GT.U32.AND P6, PT, R0, R94, PT ;  /* 0x0000005e0000720c */ /* 0x000fe20003fc4070 */
[----:B------:R-:W-:Y:S01]  /*2080*/  IMAD.HI.U32 R23, R21, R95, RZ ;  /* 0x0000005f15177227 */ /* 0x000fe200078e00ff */
[----:B------:R-:W-:-:S02]  /*2090*/  LOP3.LUT R28, R22, 0x8c, RZ, 0xfc, !PT ;  /* 0x0000008c161c7812 */ /* 0x000fc400078efcff */
[----:B------:R-:W-:Y:S01]  /*20a0*/  LOP3.LUT R30, R22, 0x94, RZ, 0xfc, !PT ;  /* 0x00000094161e7812 */ /* 0x000fe200078efcff */
[----:B------:R-:W-:Y:S01]  /*20b0*/  IMAD.MOV R23, RZ, RZ, -R23 ;  /* 0x000000ffff177224 */ /* 0x000fe200078e0a17 */
[----:B------:R-:W-:Y:S01]  /*20c0*/  IABS R98, R28 ;  /* 0x0000001c00627213 */ /* 0x000fe20000000000 */
[----:B------:R-:W-:Y:S01]  /*20d0*/  @!P3 IMAD.MOV R89, RZ, RZ, -R89 ;  /* 0x000000ffff59b224 */ /* 0x000fe200078e0a59 */
[----:B------:R-:W-:Y:S01]  /*20e0*/  ISETP.GE.AND P3, PT, R26, RZ, PT ;  /* 0x000000ff1a00720c */ /* 0x000fe20003f66270 */
[--C-:B------:R-:W-:Y:S01]  /*20f0*/  @!P4 IMAD.IADD R93, R93, 0x1, -R0.reuse ;  /* 0x000000015d5dc824 */ /* 0x100fe200078e0a00 */
[----:B------:R-:W-:Y:S01]  /*2100*/  LOP3.LUT R26, R22, 0x88, RZ, 0xfc, !PT ;  /* 0x00000088161a7812 */ /* 0x000fe200078efcff */
[--C-:B------:R-:W-:Y:S01]  /*2110*/  @!P1 IMAD.IADD R92, R92, 0x1, -R0.reuse ;  /* 0x000000015c5c9824 */ /* 0x100fe200078e0a00 */
[----:B------:R-:W-:Y:S01]  /*2120*/  IABS R100, R30 ;  /* 0x0000001e00647213 */ /* 0x000fe20000000000 */
[----:B------:R-:W-:Y:S01]  /*2130*/  @!P6 IMAD.IADD R94, R94, 0x1, -R0 ;  /* 0x000000015e5ee824 */ /* 0x000fe200078e0a00 */
[C---:B------:R-:W-:Y:S01]  /*2140*/  ISETP.GT.U32.AND P4, PT, R0.reuse, R93, PT ;  /* 0x0000005d0000720c */ /* 0x040fe20003f84070 */
[C---:B------:R-:W-:Y:S01]  /*2150*/  IMAD R95, R0.reuse, R23, R95 ;  /* 0x00000017005f7224 */ /* 0x040fe200078e025f */
[C---:B------:R-:W-:Y:S01]  /*2160*/  ISETP.GT.U32.AND P1, PT, R0.reuse, R92, PT ;  /* 0x0000005c0000720c */ /* 0x040fe20003f24070 */
[----:B------:R-:W-:Y:S01]  /*2170*/  IMAD.HI.U32 R23, R21, R96, RZ ;  /* 0x0000006015177227 */ /* 0x000fe200078e00ff */
[----:B------:R-:W-:-:S02]  /*2180*/  ISETP.GT.U32.AND P6, PT, R0, R94, PT ;  /* 0x0000005e0000720c */ /* 0x000fc40003fc4070 */
[----:B------:R-:W-:Y:S01]  /*2190*/  IABS R97, R26 ;  /* 0x0000001a00617213 */ /* 0x000fe20000000000 */
[----:B------:R-:W-:Y:S02]  /*21a0*/  IMAD.MOV R23, RZ, RZ, -R23 ;  /* 0x000000ffff177224 */ /* 0x000fe400078e0a17 */
        /* <DEDUP_REMOVED lines=8> */
[--C-:B------:R-:W-:Y:S01]  /*2230*/  @!P1 IMAD.IADD R92, R92, 0x1, -R0.reuse ;  /* 0x000000015c5c9824 */ /* 0x100fe200078e0a00 */
[----:B------:R-:W-:Y:S01]  /*2240*/  ISETP.GE.AND P1, PT, R24, RZ, PT ;  /* 0x000000ff1800720c */ /* 0x000fe20003f26270 */
[----:B------:R-:W-:Y:S01]  /*2250*/  @!P6 IMAD.IADD R94, R94, 0x1, -R0 ;  /* 0x000000015e5ee824 */ /* 0x000fe200078e0a00 */
[----:B------:R-:W-:Y:S01]  /*2260*/  ISETP.GT.U32.AND P6, PT, R0, R96, PT ;  /* 0x000000600000720c */ /* 0x000fe20003fc4070 */
[----:B------:R-:W-:-:S04]  /*2270*/  IMAD.HI.U32 R24, R21, R98, RZ ;  /* 0x0000006215187227 */ /* 0x000fc800078e00ff */
[----:B------:R-:W-:Y:S02]  /*2280*/  IMAD.MOV R23, RZ, RZ, -R23 ;  /* 0x000000ffff177224 */ /* 0x000fe400078e0a17 */
[----:B------:R-:W-:Y:S02]  /*2290*/  IMAD.MOV R27, RZ, RZ, -R24 ;  /* 0x000000ffff1b7224 */ /* 0x000fe400078e0a18 */
[C---:B------:R-:W-:Y:S02]  /*22a0*/  IMAD R97, R0.reuse, R23, R97 ;  /* 0x0000001700617224 */ /* 0x040fe400078e0261 */
[C---:B------:R-:W-:Y:S02]  /*22b0*/  IMAD R98, R0.reuse, R27, R98 ;  /* 0x0000001b00627224 */ /* 0x040fe400078e0262 */
[--C-:B------:R-:W-:Y:S01]  /*22c0*/  @!P4 IMAD.IADD R95, R95, 0x1, -R0.reuse ;  /* 0x000000015f5fc824 */ /* 0x100fe200078e0a00 */
[----:B------:R-:W-:Y:S01]  /*22d0*/  ISETP.GT.U32.AND P4, PT, R0, R97, PT ;  /* 0x000000610000720c */ /* 0x000fe20003f84070 */
[----:B------:R-:W-:Y:S01]  /*22e0*/  @!P6 IMAD.IADD R96, R96, 0x1, -R0 ;  /* 0x000000016060e824 */ /* 0x000fe200078e0a00 */
[----:B------:R-:W-:Y:S01]  /*22f0*/  ISETP.GT.U32.AND P6, PT, R0, R98, PT ;  /* 0x000000620000720c */ /* 0x000fe20003fc4070 */
[----:B------:R-:W-:-:S04]  /*2300*/  IMAD.HI.U32 R23, R21, R99, RZ ;  /* 0x0000006315177227 */ /* 0x000fc800078e00ff */
[----:B------:R-:W-:Y:S02]  /*2310*/  IMAD.MOV R23, RZ, RZ, -R23 ;  /* 0x000000ffff177224 */ /* 0x000fe400078e0a17 */
[----:B------:R-:W-:Y:S02]  /*2320*/  @!P3 IMAD.MOV R93, RZ, RZ, -R93 ;  /* 0x000000ffff5db224 */ /* 0x000fe400078e0a5d */
[C---:B------:R-:W-:Y:S02]  /*2330*/  IMAD R99, R0.reuse, R23, R99 ;  /* 0x0000001700637224 */ /* 0x040fe400078e0263 */
[--C-:B------:R-:W-:Y:S01]  /*2340*/  @!P4 IMAD.IADD R97, R97, 0x1, -R0.reuse ;  /* 0x000000016161c824 */ /* 0x100fe200078e0a00 */
[----:B------:R-:W-:Y:S01]  /*2350*/  ISETP.GT.U32.AND P4, PT, R0, R95, PT ;  /* 0x0000005f0000720c */ /* 0x000fe20003f84070 */
[----:B------:R-:W-:Y:S02]  /*2360*/  @!P6 IMAD.IADD R98, R98, 0x1, -R0 ;  /* 0x000000016262e824 */ /* 0x000fe400078e0a00 */
[----:B------:R-:W-:Y:S01]  /*2370*/  IMAD.HI.U32 R23, R21, R101, RZ ;  /* 0x0000006515177227 */ /* 0x000fe200078e00ff */
[----:B------:R-:W-:-:S02]  /*2380*/  ISETP.GT.U32.AND P6, PT, R0, R97, PT ;  /* 0x000000610000720c */ /* 0x000fc40003fc4070 */
[----:B------:R-:W-:Y:S01]  /*2390*/  ISETP.GT.U32.AND P3, PT, R0, R98, PT ;  /* 0x000000620000720c */ /* 0x000fe20003f64070 */
[----:B------:R-:W-:Y:S02]  /*23a0*/  IMAD.MOV R23, RZ, RZ, -R23 ;  /* 0x000000ffff177224 */ /* 0x000fe400078e0a17 */
[----:B------:R-:W-:-:S04]  /*23b0*/  IMAD.HI.U32 R24, R21, R100, RZ ;  /* 0x0000006415187227 */ /* 0x000fc800078e00ff */
[----:B------:R-:W-:Y:S02]  /*23c0*/  IMAD R101, R0, R23, R101 ;  /* 0x0000001700657224 */ /* 0x000fe400078e0265 */
[----:B------:R-:W-:Y:S01]  /*23d0*/  IMAD.MOV R27, RZ, RZ, -R24 ;  /* 0x000000ffff1b7224 */ /* 0x000fe200078e0a18 */
[----:B------:R-:W-:Y:S01]  /*23e0*/  LOP3.LUT R24, R22, 0xa4, RZ, 0xfc, !PT ;  /* 0x000000a416187812 */ /* 0x000fe200078efcff */
[----:B------:R-:W-:Y:S01]  /*23f0*/  @!P6 IMAD.IADD R97, R97, 0x1, -R0 ;  /* 0x000000016161e824 */ /* 0x000fe200078e0a00 */
[----:B------:R-:W-:Y:S01]  /*2400*/  ISETP.GT.U32.AND P6, PT, R0, R101, PT ;  /* 0x000000650000720c */ /* 0x000fe20003fc4070 */
[----:B------:R-:W-:Y:S01]  /*2410*/  IMAD.HI.U32 R23, R21, R102, RZ ;  /* 0x0000006615177227 */ /* 0x000fe200078e00ff */
[----:B------:R-:W-:-:S03]  /*2420*/  IABS R103, R24 ;  /* 0x0000001800677213 */ /* 0x000fc60000000000 */
[----:B------:R-:W-:Y:S01]  /*2430*/  @!P3 IMAD.IADD R98, R98, 0x1, -R0 ;  /* 0x000000016262b824 */ /* 0x000fe200078e0a00 */
[----:B------:R-:W-:Y:S01]  /*2440*/  ISETP.GE.AND P3, PT, R28, RZ, PT ;  /* 0x000000ff1c00720c */ /* 0x000fe20003f66270 */
[----:B------:R-:W-:Y:S01]  /*2450*/  @!P0 IMAD.MOV R92, RZ, RZ, -R92 ;  /* 0x000000ffff5c8224 */ /* 0x000fe200078e0a5c */
[----:B------:R-:W-:Y:S01]  /*2460*/  ISETP.GT.U32.AND P0, PT, R0, R96, PT ;  /* 0x000000600000720c */ /* 0x000fe20003f04070 */
[----:B------:R-:W-:Y:S01]  /*2470*/  IMAD.MOV R23, RZ, RZ, -R23 ;  /* 0x000000ffff177224 */ /* 0x000fe200078e0a17 */
[----:B------:R-:W-:Y:S01]  /*2480*/  LOP3.LUT R28, R22, 0xac, RZ, 0xfc, !PT ;  /* 0x000000ac161c7812 */ /* 0x000fe200078efcff */
[C---:B------:R-:W-:Y:S02]  /*2490*/  IMAD R100, R0.reuse, R27, R100 ;  /* 0x0000001b00647224 */ /* 0x040fe400078e0264 */
[----:B------:R-:W-:Y:S01]  /*24a0*/  @!P6 IMAD.IADD R101, R101, 0x1, -R0 ;  /* 0x000000016565e824 */ /* 0x000fe200078e0a00 */
[----:B------:R-:W-:Y:S01]  /*24b0*/  IABS R105, R28 ;  /* 0x0000001c00697213 */ /* 0x000fe20000000000 */
[----:B------:R-:W-:-:S02]  /*24c0*/  IMAD R102, R0, R23, R102 ;  /* 0x0000001700667224 */ /* 0x000fc400078e0266 */
[----:B------:R-:W-:Y:S01]  /*24d0*/  IMAD.HI.U32 R23, R21, R103, RZ ;  /* 0x0000006715177227 */ /* 0x000fe200078e00ff */
[----:B------:R-:W-:-:S03]  /*24e0*/  ISETP.GT.U32.AND P6, PT, R0, R101, PT ;  /* 0x000000650000720c */ /* 0x000fc60003fc4070 */
[----:B------:R-:W-:Y:S02]  /*24f0*/  IMAD.MOV R23, RZ, RZ, -R23 ;  /* 0x000000ffff177224 */ /* 0x000fe400078e0a17 */
[----:B------:R-:W-:Y:S01]  /*2500*/  @!P2 IMAD.MOV R94, RZ, RZ, -R94 ;  /* 0x000000ffff5ea224 */ /* 0x000fe200078e0a5e */
[C---:B------:R-:W-:Y:S01]  /*2510*/  ISETP.GT.U32.AND P2, PT, R0.reuse, R99, PT ;  /* 0x000000630000720c */ /* 0x040fe20003f44070 */
[----:B------:R-:W-:Y:S01]  /*2520*/  @!P4 IMAD.IADD R95, R95, 0x1, -R0 ;  /* 0x000000015f5fc824 */ /* 0x000fe200078e0a00 */
[C---:B------:R-:W-:Y:S01]  /*2530*/  ISETP.GT.U32.AND P4, PT, R0.reuse, R100, PT ;  /* 0x000000640000720c */ /* 0x040fe20003f84070 */
[----:B------:R-:W-:Y:S01]  /*2540*/  @!P3 IMAD.MOV R98, RZ, RZ, -R98 ;  /* 0x000000ffff62b224 */ /* 0x000fe200078e0a62 */
[C---:B------:R-:W-:Y:S01]  /*2550*/  ISETP.GT.U32.AND P3, PT, R0.reuse, R102, PT ;  /* 0x000000660000720c */ /* 0x040fe20003f64070 */
[----:B------:R-:W-:Y:S02]  /*2560*/  IMAD R103, R0, R23, R103 ;  /* 0x0000001700677224 */ /* 0x000fe400078e0267 */
[--C-:B------:R-:W-:Y:S01]  /*2570*/  @!P0 IMAD.IADD R96, R96, 0x1, -R0.reuse ;  /* 0x0000000160608824 */ /* 0x100fe200078e0a00 */
[----:B------:R-:W-:Y:S01]  /*2580*/  ISETP.GE.AND P0, PT, R26, RZ, PT ;  /* 0x000000ff1a00720c */ /* 0x000fe20003f06270 */
[--C-:B------:R-:W-:Y:S01]  /*2590*/  @!P6 IMAD.IADD R101, R101, 0x1, -R0.reuse ;  /* 0x000000016565e824 */ /* 0x100fe200078e0a00 */
[----:B------:R-:W-:Y:S01]  /*25a0*/  LOP3.LUT R26, R22, 0xa8, RZ, 0xfc, !PT ;  /* 0x000000a8161a7812 */ /* 0x000fe200078efcff */
[----:B------:R-:W-:Y:S01]  /*25b0*/  @!P5 IMAD.MOV R95, RZ, RZ, -R95 ;  /* 0x000000ffff5fd224 */ /* 0x000fe200078e0a5f */
[----:B------:R-:W-:Y:S01]  /*25c0*/  ISETP.GT.U32.AND P6, PT, R0, R103, PT ;  /* 0x000000670000720c */ /* 0x000fe20003fc4070 */
[--C-:B------:R-:W-:Y:S01]  /*25d0*/  @!P2 IMAD.IADD R99, R99, 0x1, -R0.reuse ;  /* 0x000000016363a824 */ /* 0x100fe200078e0a00 */
[----:B------:R-:W-:Y:S01]  /*25e0*/  IABS R104, R26 ;  /* 0x0000001a00687213 */ /* 0x000fe20000000000 */
[--C-:B------:R-:W-:Y:S01]  /*25f0*/  @!P4 IMAD.IADD R100, R100, 0x1, -R0.reuse ;  /* 0x000000016464c824 */ /* 0x100fe200078e0a00 */
[----:B------:R-:W-:Y:S01]  /*2600*/  ISETP.GE.AND P2, PT, R29, RZ, PT ;  /* 0x000000ff1d00720c */ /* 0x000fe20003f46270 */
[----:B------:R-:W-:Y:S01]  /*2610*/  @!P3 IMAD.IADD R102, R102, 0x1, -R0 ;  /* 0x000000016666b824 */ /* 0x000fe200078e0a00 */
[----:B------:R-:W-:Y:S01]  /*2620*/  ISETP.GT.U32.AND P5, PT, R0, R99, PT ;  /* 0x000000630000720c */ /* 0x000fe20003fa4070 */
[----:B------:R-:W-:Y:S01]  /*2630*/  IMAD.HI.U32 R23, R21, R104, RZ ;  /* 0x0000006815177227 */ /* 0x000fe200078e00ff */
[----:B------:R-:W-:-:S02]  /*2640*/  LOP3.LUT R29, R22, 0xb0, RZ, 0xfc, !PT ;  /* 0x000000b0161d7812 */ /* 0x000fc400078efcff */
[----:B------:R-:W-:Y:S01]  /*2650*/  ISETP.GT.U32.AND P3, PT, R0, R102, PT ;  /* 0x000000660000720c */ /* 0x000fe20003f64070 */
[----:B------:R-:W-:Y:S01]  /*2660*/  IMAD.MOV R23, RZ, RZ, -R23 ;  /* 0x000000ffff177224 */ /* 0x000fe200078e0a17 */
[----:B------:R-:W-:Y:S01]  /*2670*/  ISETP.GE.AND P4, PT, R30, RZ, PT ;  /* 0x000000ff1e00720c */ /* 0x000fe20003f86270 */
[----:B------:R-:W-:Y:S01]  /*2680*/  @!P1 IMAD.MOV R96, RZ, RZ, -R96 ;  /* 0x000000ffff609224 */ /* 0x000fe200078e0a60 */
[----:B------:R-:W-:Y:S01]  /*2690*/  ISETP.GT.U32.AND P1, PT, R0, R100, PT ;  /* 0x000000640000720c */ /* 0x000fe20003f24070 */
[----:B------:R-:W-:Y:S01]  /*26a0*/  @!P6 IMAD.IADD R103, R103, 0x1, -R0 ;  /* 0x000000016767e824 */ /* 0x000fe200078e0a00 */
[----:B------:R-:W-:Y:S01]  /*26b0*/  LOP3.LUT R30, R22, 0xb4, RZ, 0xfc, !PT ;  /* 0x000000b4161e7812 */ /* 0x000fe200078efcff */
[C---:B------:R-:W-:Y:S01]  /*26c0*/  IMAD R104, R0.reuse, R23, R104 ;  /* 0x0000001700687224 */ /* 0x040fe200078e0268 */
[----:B------:R-:W-:Y:S01]  /*26d0*/  IABS R106, R29 ;  /* 0x0000001d006a7213 */ /* 0x000fe20000000000 */
        /* <DEDUP_REMOVED lines=8> */
[----:B------:R-:W-:-:S03]  /*2760*/  IMAD.HI.U32 R23, R21, R106, RZ ;  /* 0x0000006a15177227 */ /* 0x000fc600078e00ff */
[----:B------:R-:W-:Y:S01]  /*2770*/  IABS R108, R31 ;  /* 0x0000001f006c7213 */ /* 0x000fe20000000000 */
[--C-:B------:R-:W-:Y:S01]  /*2780*/  @!P5 IMAD.IADD R99, R99, 0x1, -R0.reuse ;  /* 0x000000016363d824 */ /* 0x100fe200078e0a00 */
[----:B------:R-:W-:Y:S01]  /*2790*/  ISETP.GE.AND P5, PT, R34, RZ, PT ;  /* 0x000000ff2200720c */ /* 0x000fe20003fa6270 */
[--C-:B------:R-:W-:Y:S01]  /*27a0*/  @!P1 IMAD.IADD R100, R100, 0x1, -R0.reuse ;  /* 0x0000000164649824 */ /* 0x100fe200078e0a00 */
[----:B------:R-:W-:Y:S01]  /*27b0*/  ISETP.GE.AND P1, PT, R24, RZ, PT ;  /* 0x000000ff1800720c */ /* 0x000fe20003f26270 */
[----:B------:R-:W-:Y:S01]  /*27c0*/  @!P3 IMAD.IADD R102, R102, 0x1, -R0 ;  /* 0x000000016666b824 */ /* 0x000fe200078e0a00 */
[----:B------:R-:W-:Y:S01]  /*27d0*/  ISETP.GT.U32.AND P3, PT, R0, R104, PT ;  /* 0x000000680000720c */ /* 0x000fe20003f64070 */
[----:B------:R-:W-:Y:S01]  /*27e0*/  IMAD.HI.U32 R24, R21, R107, RZ ;  /* 0x0000006b15187227 */ /* 0x000fe200078e00ff */
[----:B------:R-:W-:-:S03]  /*27f0*/  LOP3.LUT R34, R22, 0xc0, RZ, 0xfc, !PT ;  /* 0x000000c016227812 */ /* 0x000fc600078efcff */
[----:B------:R-:W-:Y:S01]  /*2800*/  IMAD.MOV R23, RZ, RZ, -R23 ;  /* 0x000000ffff177224 */ /* 0x000fe200078e0a17 */
[----:B------:R-:W-:Y:S01]  /*2810*/  IABS R109, R34 ;  /* 0x00000022006d7213 */ /* 0x000fe20000000000 */
[----:B------:R-:W-:Y:S01]  /*2820*/  @!P6 IMAD.IADD R103, R103, 0x1, -R0 ;  /* 0x000000016767e824 */ /* 0x000fe200078e0a00 */
[C---:B------:R-:W-:Y:S01]  /*2830*/  ISETP.GT.U32.AND P6, PT, R0.reuse, R105, PT ;  /* 0x000000690000720c */ /* 0x040fe20003fc4070 */
[----:B------:R-:W-:Y:S02]  /*2840*/  IMAD.MOV R24, RZ, RZ, -R24 ;  /* 0x000000ffff187224 */ /* 0x000fe400078e0a18 */
[C---:B------:R-:W-:Y:S02]  /*2850*/  IMAD R106, R0.reuse, R23, R106 ;  /* 0x00000017006a7224 */ /* 0x040fe400078e026a */
[C---:B------:R-:W-:Y:S02]  /*2860*/  IMAD R107, R0.reuse, R24, R107 ;  /* 0x00000018006b7224 */ /* 0x040fe400078e026b */
[----:B------:R-:W-:Y:S01]  /*2870*/  @!P0 IMAD.MOV R101, RZ, RZ, -R101 ;  /* 0x000000ffff658224 */ /* 0x000fe200078e0a65 */
[----:B------:R-:W-:Y:S01]  /*2880*/  ISETP.GT.U32.AND P0, PT, R0, R106, PT ;  /* 0x0000006a0000720c */ /* 0x000fe20003f04070 */
[----:B------:R-:W-:Y:S01]  /*2890*/  @!P3 IMAD.IADD R104, R104, 0x1, -R0 ;  /* 0x000000016868b824 */ /* 0x000fe200078e0a00 */
[----:B------:R-:W-:Y:S01]  /*28a0*/  ISETP.GE.AND P3, PT, R28, RZ, PT ;  /* 0x000000ff1c00720c */ /* 0x000fe20003f66270 */
[----:B------:R-:W-:Y:S01]  /*28b0*/  @!P5 IMAD.MOV R102, RZ, RZ, -R102 ;  /* 0x000000ffff66d224 */ /* 0x000fe200078e0a66 */
[----:B------:R-:W-:Y:S01]  /*28c0*/  ISETP.GT.U32.AND P5, PT, R0, R107, PT ;  /* 0x0000006b0000720c */ /* 0x000fe20003fa4070 */
[----:B------:R-:W-:Y:S01]  /*28d0*/  @!P2 IMAD.MOV R99, RZ, RZ, -R99 ;  /* 0x000000ffff63a224 */ /* 0x000fe200078e0a63 */
[----:B------:R-:W-:Y:S01]  /*28e0*/  ISETP.GE.AND P2, PT, R26, RZ, PT ;  /* 0x000000ff1a00720c */ /* 0x000fe20003f46270 */
[----:B------:R-:W-:Y:S01]  /*28f0*/  @!P6 IMAD.IADD R105, R105, 0x1, -R0 ;  /* 0x000000016969e824 */ /* 0x000fe200078e0a00 */
[----:B------:R-:W-:Y:S01]  /*2900*/  ISETP.GT.U32.AND P6, PT, R0, R104, PT ;  /* 0x000000680000720c */ /* 0x000fe20003fc4070 */
[----:B------:R-:W-:Y:S01]  /*2910*/  IMAD.HI.U32 R26, R21, R108, RZ ;  /* 0x0000006c151a7227 */ /* 0x000fe200078e00ff */
[----:B------:R-:W-:-:S03]  /*2920*/  LOP3.LUT R28, R22, 0xcc, RZ, 0xfc, !PT ;  /* 0x000000cc161c7812 */ /* 0x000fc600078efcff */
[----:B------:R-:W-:Y:S01]  /*2930*/  IMAD.MOV R27, RZ, RZ, -R26 ;  /* 0x000000ffff1b7224 */ /* 0x000fe200078e0a1a */
[----:B------:R-:W-:Y:S01]  /*2940*/  LOP3.LUT R26, R22, 0xc4, RZ, 0xfc, !PT ;  /* 0x000000c4161a7812 */ /* 0x000fe200078efcff */
[----:B------:R-:W-:Y:S01]  /*2950*/  @!P0 IMAD.IADD R106, R106, 0x1, -R0 ;  /* 0x000000016a6a8824 */ /* 0x000fe200078e0a00 */
[----:B------:R-:W-:Y:S01]  /*2960*/  ISETP.GE.AND P0, PT, R31, RZ, PT ;  /* 0x000000ff1f00720c */ /* 0x000fe20003f06270 */
[C---:B------:R-:W-:Y:S01]  /*2970*/  IMAD R108, R0.reuse, R27, R108 ;  /* 0x0000001b006c7224 */ /* 0x040fe200078e026c */
[----:B------:R-:W-:Y:S01]  /*2980*/  IABS R110, R26 ;  /* 0x0000001a006e7213 */ /* 0x000fe20000000000 */
[--C-:B------:R-:W-:Y:S01]  /*2990*/  @!P5 IMAD.IADD R107, R107, 0x1, -R0.reuse ;  /* 0x000000016b6bd824 */ /* 0x100fe200078e0a00 */
[----:B------:R-:W-:Y:S01]  /*29a0*/  ISETP.GT.U32.AND P5, PT, R0, R106, PT ;  /* 0x0000006a0000720c */ /* 0x000fe20003fa4070 */
[----:B------:R-:W-:Y:S01]  /*29b0*/  IMAD.HI.U32 R23, R21, R109, RZ ;  /* 0x0000006d15177227 */ /* 0x000fe200078e00ff */
[----:B------:R-:W-:Y:S02]  /*29c0*/  LOP3.LUT R27, R22, 0xc8, RZ, 0xfc, !PT ;  /* 0x000000c8161b7812 */ /* 0x000fe400078efcff */
[----:B------:R-:W-:Y:S01]  /*29d0*/  IABS R112, R28 ;  /* 0x0000001c00707213 */ /* 0x000fe20000000000 */
[----:B------:R-:W-:Y:S01]  /*29e0*/  @!P6 IMAD.IADD R104, R104, 0x1, -R0 ;  /* 0x000000016868e824 */ /* 0x000fe200078e0a00 */
[C---:B------:R-:W-:Y:S01]  /*29f0*/  ISETP.GT.U32.AND P6, PT, R0.reuse, R108, PT ;  /* 0x0000006c0000720c */ /* 0x040fe20003fc4070 */
[----:B------:R-:W-:Y:S01]  /*2a00*/  IMAD.MOV R23, RZ, RZ, -R23 ;  /* 0x000000ffff177224 */ /* 0x000fe200078e0a17 */
[----:B------:R-:W-:Y:S01]  /*2a10*/  IABS R111, R27 ;  /* 0x0000001b006f7213 */ /* 0x000fe20000000000 */
[----:B------:R-:W-:Y:S01]  /*2a20*/  @!P4 IMAD.MOV R100, RZ, RZ, -R100 ;  /* 0x000000ffff64c224 */ /* 0x000fe200078e0a64 */
[C---:B------:R-:W-:Y:S01]  /*2a30*/  ISETP.GT.U32.AND P4, PT, R0.reuse, R105, PT ;  /* 0x000000690000720c */ /* 0x040fe20003f84070 */
[----:B------:R-:W-:-:S02]  /*2a40*/  IMAD R109, R0, R23, R109 ;  /* 0x00000017006d7224 */ /* 0x000fc400078e026d */
[----:B------:R-:W-:Y:S02]  /*2a50*/  @!P5 IMAD.IADD R106, R106, 0x1, -R0 ;  /* 0x000000016a6ad824 */ /* 0x000fe400078e0a00 */
[----:B------:R-:W-:Y:S01]  /*2a60*/  IMAD.HI.U32 R23, R21, R110, RZ ;  /* 0x0000006e15177227 */ /* 0x000fe200078e00ff */
[----:B------:R-:W-:-:S03]  /*2a70*/  ISETP.GT.U32.AND P5, PT, R0, R109, PT ;  /* 0x0000006d0000720c */ /* 0x000fc60003fa4070 */
[----:B------:R-:W-:Y:S01]  /*2a80*/  @!P6 IMAD.IADD R108, R108, 0x1, -R0 ;  /* 0x000000016c6ce824 */ /* 0x000fe200078e0a00 */
[C---:B------:R-:W-:Y:S01]  /*2a90*/  ISETP.GT.U32.AND P6, PT, R0.reuse, R107, PT ;  /* 0x0000006b0000720c */ /* 0x040fe20003fc4070 */
[----:B------:R-:W-:Y:S02]  /*2aa0*/  @!P2 IMAD.MOV R104, RZ, RZ, -R104 ;  /* 0x000000ffff68a224 */ /* 0x000fe400078e0a68 */
[----:B------:R-:W-:Y:S01]  /*2ab0*/  IMAD.MOV R23, RZ, RZ, -R23 ;  /* 0x000000ffff177224 */ /* 0x000fe200078e0a17 */
[----:B------:R-:W-:Y:S01]  /*2ac0*/  ISETP.GT.U32.AND P2, PT, R0, R108, PT ;  /* 0x0000006c0000720c */ /* 0x000fe20003f44070 */
[----:B------:R-:W-:Y:S01]  /*2ad0*/  @!P1 IMAD.MOV R103, RZ, RZ, -R103 ;  /* 0x000000ffff679224 */ /* 0x000fe200078e0a67 */
[----:B------:R-:W-:Y:S01]  /*2ae0*/  ISETP.GE.AND P1, PT, R29, RZ, PT ;  /* 0x000000ff1d00720c */ /* 0x000fe20003f26270 */
[----:B------:R-:W-:Y:S01]  /*2af0*/  @!P4 IMAD.IADD R105, R105, 0x1, -R0 ;  /* 0x000000016969c824 */ /* 0x000fe200078e0a00 */
[----:B------:R-:W-:Y:S01]  /*2b00*/  LOP3.LUT R29, R22, 0xd0, RZ, 0xfc, !PT ;  /* 0x000000d0161d7812 */ /* 0x000fe200078efcff */
[----:B------:R-:W-:Y:S01]  /*2b10*/  IMAD R110, R0, R23, R110 ;  /* 0x00000017006e7224 */ /* 0x000fe200078e026e */
[----:B------:R-:W-:Y:S01]  /*2b20*/  ISETP.GE.AND P4, PT, R30, RZ, PT ;  /* 0x000000ff1e00720c */ /* 0x000fe20003f86270 */
[----:B------:R-:W-:Y:S01]  /*2b30*/  @!P5 IMAD.IADD R109, R109, 0x1, -R0 ;  /* 0x000000016d6dd824 */ /* 0x000fe200078e0a00 */
[----:B------:R-:W-:Y:S01]  /*2b40*/  IABS R113, R29 ;  /* 0x0000001d00717213 */ /* 0x000fe20000000000 */
[----:B------:R-:W-:Y:S01]  /*2b50*/  IMAD.HI.U32 R23, R21, R111, RZ ;  /* 0x0000006f15177227 */ /* 0x000fe200078e00ff */
[----:B------:R-:W-:-:S02]  /*2b60*/  ISETP.GE.AND P5, PT, R26, RZ, PT ;  /* 0x000000ff1a00720c */ /* 0x000fc40003fa6270 */
[----:B------:R-:W-:Y:S01]  /*2b70*/  LOP3.LUT R30, R22, 0xe0, RZ, 0xfc, !PT ;  /* 0x000000e0161e7812 */ /* 0x000fe200078efcff */
[----:B------:R-:W-:Y:S01]  /*2b80*/  @!P3 IMAD.MOV R105, RZ, RZ, -R105 ;  /* 0x000000ffff69b224 */ /* 0x000fe200078e0a69 */
[C---:B------:R-:W-:Y:S01]  /*2b90*/  ISETP.GT.U32.AND P3, PT, R0.reuse, R109, PT ;  /* 0x0000006d0000720c */ /* 0x040fe20003f64070 */
[----:B------:R-:W-:Y:S02]  /*2ba0*/  IMAD.MOV R24, RZ, RZ, -R23 ;  /* 0x000000ffff187224 */ /* 0x000fe400078e0a17 */
[--C-:B------:R-:W-:Y:S01]  /*2bb0*/  @!P6 IMAD.IADD R107, R107, 0x1, -R0.reuse ;  /* 0x000000016b6be824 */ /* 0x100fe200078e0a00 */
[----:B------:R-:W-:Y:S01]  /*2bc0*/  ISETP.GT.U32.AND P6, PT, R0, R110, PT ;  /* 0x0000006e0000720c */ /* 0x000fe20003fc4070 */
[----:B------:R-:W-:Y:S01]  /*2bd0*/  @!P2 IMAD.IADD R108, R108, 0x1, -R0 ;  /* 0x000000016c6ca824 */ /* 0x000fe200078e0a00 */
[----:B------:R-:W-:Y:S01]  /*2be0*/  ISETP.GE.AND P2, PT, R34, RZ, PT ;  /* 0x000000ff2200720c */ /* 0x000fe20003f46270 */
[----:B------:R-:W-:Y:S01]  /*2bf0*/  IMAD R111, R0, R24, R111 ;  /* 0x00000018006f7224 */ /* 0x000fe200078e026f */
[----:B------:R-:W-:Y:S01]  /*2c00*/  LOP3.LUT R34, R22, 0xf0, RZ, 0xfc, !PT ;  /* 0x000000f016227812 */ /* 0x000fe200078efcff */
[----:B------:R-:W-:-:S03]  /*2c10*/  IMAD.HI.U32 R24, R21, R113, RZ ;  /* 0x0000007115187227 */ /* 0x000fc600078e00ff */
[----:B------:R-:W-:Y:S01]  /*2c20*/  IABS R53, R34 ;  /* 0x0000002200357213 */ /* 0x000fe20000000000 */
[----:B------:R-:W-:Y:S02]  /*2c30*/  IMAD.MOV R24, RZ, RZ, -R24 ;  /* 0x000000ffff187224 */ /* 0x000fe400078e0a18 */
[----:B------:R-:W-:Y:S01]  /*2c40*/  @!P1 IMAD.MOV R106, RZ, RZ, -R106 ;  /* 0x000000ffff6a9224 */ /* 0x000fe200078e0a6a */
[C---:B------:R-:W-:Y:S01]  /*2c50*/  ISETP.GT.U32.AND P1, PT, R0.reuse, R111, PT ;  /* 0x0000006f0000720c */ /* 0x040fe20003f24070 */
[--C-:B------:R-:W-:Y:S01]  /*2c60*/  @!P3 IMAD.IADD R109, R109, 0x1, -R0.reuse ;  /* 0x000000016d6db824 */ /* 0x100fe200078e0a00 */
[----:B------:R-:W-:Y:S01]  /*2c70*/  ISETP.GE.AND P3, PT, R29, RZ, PT ;  /* 0x000000ff1d00720c */ /* 0x000fe20003f66270 */
[----:B------:R-:W-:Y:S01]  /*2c80*/  IMAD R113, R0, R24, R113 ;  /* 0x0000001800717224 */ /* 0x000fe200078e0271 */
[----:B------:R-:W-:Y:S01]  /*2c90*/  IABS R29, R30 ;  /* 0x0000001e001d7213 */ /* 0x000fe20000000000 */
[----:B------:R-:W-:Y:S01]  /*2ca0*/  @!P6 IMAD.IADD R110, R110, 0x1, -R0 ;  /* 0x000000016e6ee824 */ /* 0x000fe200078e0a00 */
[----:B------:R-:W-:Y:S01]  /*2cb0*/  LOP3.LUT R24, R22, 0xd8, RZ, 0xfc, !PT ;  /* 0x000000d816187812 */ /* 0x000fe200078efcff */
[----:B------:R-:W-:Y:S01]  /*2cc0*/  @!P2 IMAD.MOV R109, RZ, RZ, -R109 ;  /* 0x000000ffff6da224 */ /* 0x000fe200078e0a6d */
[C---:B------:R-:W-:Y:S01]  /*2cd0*/  ISETP.GT.U32.AND P2, PT, R0.reuse, R113, PT ;  /* 0x000000710000720c */ /* 0x040fe20003f44070 */
[----:B------:R-:W-:Y:S01]  /*2ce0*/  @!P0 IMAD.MOV R108, RZ, RZ, -R108 ;  /* 0x000000ffff6c8224 */ /* 0x000fe200078e0a6c */
[----:B------:R-:W-:Y:S01]  /*2cf0*/  ISETP.GT.U32.AND P6, PT, R0, R110, PT ;  /* 0x0000006e0000720c */ /* 0x000fe20003fc4070 */
[----:B------:R-:W-:Y:S01]  /*2d00*/  IMAD.HI.U32 R23, R21, R112, RZ ;  /* 0x0000007015177227 */ /* 0x000fe200078e00ff */
[----:B------:R-:W-:-:S02]  /*2d10*/  ISETP.GE.AND P0, PT, R28, RZ, PT ;  /* 0x000000ff1c00720c */ /* 0x000fc40003f06270 */
[----:B------:R-:W-:Y:S01]  /*2d20*/  LOP3.LUT R28, R22, 0xd4, RZ, 0xfc, !PT ;  /* 0x000000d4161c7812 */ /* 0x000fe200078efcff */
[----:B------:R-:W-:Y:S02]  /*2d30*/  @!P1 IMAD.IADD R111, R111, 0x1, -R0 ;  /* 0x000000016f6f9824 */ /* 0x000fe400078e0a00 */
[----:B------:R-:W-:Y:S01]  /*2d40*/  IMAD.MOV R23, RZ, RZ, -R23 ;  /* 0x000000ffff177224 */ /* 0x000fe200078e0a17 */
[----:B------:R-:W-:Y:S01]  /*2d50*/  IABS R26, R28 ;  /* 0x0000001c001a7213 */ /* 0x000fe20000000000 */
[----:B------:R-:W-:Y:S01]  /*2d60*/  @!P4 IMAD.MOV R107, RZ, RZ, -R107 ;  /* 0x000000ffff6bc224 */ /* 0x000fe200078e0a6b */
[C---:B------:R-:W-:Y:S01]  /*2d70*/  ISETP.GT.U32.AND P1, PT, R0.reuse, R111, PT ;  /* 0x0000006f0000720c */ /* 0x040fe20003f24070 */
[----:B------:R-:W-:Y:S01]  /*2d80*/  IMAD R112, R0, R23, R112 ;  /* 0x0000001700707224 */ /* 0x000fe200078e0270 */
[----:B------:R-:W-:Y:S01]  /*2d90*/  ISETP.GE.AND P4, PT, R27, RZ, PT ;  /* 0x000000ff1b00720c */ /* 0x000fe20003f86270 */
[----:B------:R-:W-:Y:S01]  /*2da0*/  @!P2 IMAD.IADD R113, R113, 0x1, -R0 ;  /* 0x000000017171a824 */ /* 0x000fe200078e0a00 */
[----:B------:R-:W-:Y:S01]  /*2db0*/  IABS R27, R24 ;  /* 0x00000018001b7213 */ /* 0x000fe20000000000 */
[----:B------:R-:W-:-:S03]  /*2dc0*/  IMAD.HI.U32 R23, R21, R26, RZ ;  /* 0x0000001a15177227 */ /* 0x000fc600078e00ff */
[----:B------:R-:W-:Y:S01]  /*2dd0*/  ISETP.GT.U32.AND P2, PT, R0, R113, PT ;  /* 0x000000710000720c */ /* 0x000fe20003f44070 */
[--C-:B------:R-:W-:Y:S01]  /*2de0*/  @!P6 IMAD.IADD R110, R110, 0x1, -R0.reuse ;  /* 0x000000016e6ee824 */ /* 0x100fe200078e0a00 */
[----:B------:R-:W-:Y:S01]  /*2df0*/  ISETP.GT.U32.AND P6, PT, R0, R112, PT ;  /* 0x000000700000720c */ /* 0x000fe20003fc4070 */
[----:B------:R-:W-:Y:S02]  /*2e00*/  IMAD.MOV R23, RZ, RZ, -R23 ;  /* 0x000000ffff177224 */ /* 0x000fe400078e0a17 */
[----:B------:R-:W-:Y:S01]  /*2e10*/  @!P1 IMAD.IADD R111, R111, 0x1, -R0 ;  /* 0x000000016f6f9824 */ /* 0x000fe200078e0a00 */
[----:B------:R-:W-:Y:S01]  /*2e20*/  ISETP.GE.AND P1, PT, R24, RZ, PT ;  /* 0x000000ff1800720c */ /* 0x000fe20003f26270 */
[----:B------:R-:W-:Y:S02]  /*2e30*/  IMAD R23, R0, R23, R26 ;  /* 0x0000001700177224 */ /* 0x000fe400078e021a */
[----:B------:R-:W-:-:S04]  /*2e40*/  IMAD.HI.U32 R26, R21, R29, RZ ;  /* 0x0000001d151a7227 */ /* 0x000fc800078e00ff */
[----:B------:R-:W-:Y:S02]  /*2e50*/  IMAD.MOV R26, RZ, RZ, -R26 ;  /* 0x000000ffff1a7224 */ /* 0x000fe400078e0a1a */
[----:B------:R-:W-:Y:S01]  /*2e60*/  @!P4 IMAD.MOV R111, RZ, RZ, -R111 ;  /* 0x000000ffff6fc224 */ /* 0x000fe200078e0a6f */
[----:B------:R-:W-:Y:S01]  /*2e70*/  ISETP.GT.U32.AND P4, PT, R0, R23, PT ;  /* 0x000000170000720c */ /* 0x000fe20003f84070 */
[--C-:B------:R-:W-:Y:S02]  /*2e80*/  @!P6 IMAD.IADD R112, R112, 0x1, -R0.reuse ;  /* 0x000000017070e824 */ /* 0x100fe400078e0a00 */
[C---:B------:R-:W-:Y:S02]  /*2e90*/  IMAD R29, R0.reuse, R26, R29 ;  /* 0x0000001a001d7224 */ /* 0x040fe400078e021d */
[----:B------:R-:W-:Y:S01]  /*2ea0*/  @!P2 IMAD.IADD R113, R113, 0x1, -R0 ;  /* 0x000000017171a824 */ /* 0x000fe200078e0a00 */
[----:B------:R-:W-:Y:S01]  /*2eb0*/  ISETP.GT.U32.AND P6, PT, R0, R112, PT ;  /* 0x000000700000720c */ /* 0x000fe20003fc4070 */
[----:B------:R-:W-:-:S04]  /*2ec0*/  IMAD.HI.U32 R24, R21, R27, RZ ;  /* 0x0000001b15187227 */ /* 0x000fc800078e00ff */
[----:B------:R-:W-:Y:S01]  /*2ed0*/  @!P3 IMAD.MOV R113, RZ, RZ, -R113 ;  /* 0x000000ffff71b224 */ /* 0x000fe200078e0a71 */
[C---:B------:R-:W-:Y:S01]  /*2ee0*/  ISETP.GT.U32.AND P3, PT, R0.reuse, R29, PT ;  /* 0x0000001d0000720c */ /* 0x040fe20003f64070 */
[----:B------:R-:W-:Y:S02]  /*2ef0*/  IMAD.MOV R24, RZ, RZ, -R24 ;  /* 0x000000ffff187224 */ /* 0x000fe400078e0a18 */
[--C-:B------:R-:W-:Y:S02]  /*2f00*/  @!P4 IMAD.IADD R23, R23, 0x1, -R0.reuse ;  /* 0x000000011717c824 */ /* 0x100fe400078e0a00 */
[----:B------:R-:W-:Y:S01]  /*2f10*/  IMAD R27, R0, R24, R27 ;  /* 0x00000018001b7224 */ /* 0x000fe200078e021b */
[----:B------:R-:W-:Y:S01]  /*2f20*/  LOP3.LUT R24, R22, 0xe4, RZ, 0xfc, !PT ;  /* 0x000000e416187812 */ /* 0x000fe200078efcff */
[----:B------:R-:W-:Y:S01]  /*2f30*/  @!P6 IMAD.IADD R112, R112, 0x1, -R0 ;  /* 0x000000017070e824 */ /* 0x000fe200078e0a00 */
[C---:B------:R-:W-:Y:S01]  /*2f40*/  ISETP.GT.U32.AND P4, PT, R0.reuse, R23, PT ;  /* 0x000000170000720c */ /* 0x040fe20003f84070 */
[----:B------:R-:W-:Y:S01]  /*2f50*/  @!P5 IMAD.MOV R110, RZ, RZ, -R110 ;  /* 0x000000ffff6ed224 */ /* 0x000fe200078e0a6e */
[----:B------:R-:W-:Y:S01]  /*2f60*/  ISETP.GT.U32.AND P2, PT, R0, R27, PT ;  /* 0x0000001b0000720c */ /* 0x000fe20003f44070 */
[----:B------:R-:W-:Y:S01]  /*2f70*/  @!P0 IMAD.MOV R112, RZ, RZ, -R112 ;  /* 0x000000ffff708224 */ /* 0x000fe200078e0a70 */
[----:B------:R-:W-:Y:S01]  /*2f80*/  IABS R31, R24 ;  /* 0x00000018001f7213 */ /* 0x000fe20000000000 */
[----:B------:R-:W-:Y:S01]  /*2f90*/  @!P3 IMAD.IADD R29, R29, 0x1, -R0 ;  /* 0x000000011d1db824 */ /* 0x000fe200078e0a00 */
[----:B------:R-:W-:-:S02]  /*2fa0*/  ISETP.GE.AND P5, PT, R28, RZ, PT ;  /* 0x000000ff1c00720c */ /* 0x000fc40003fa6270 */
[----:B------:R-:W-:Y:S02]  /*2fb0*/  LOP3.LUT R28, R22, 0xe8, RZ, 0xfc, !PT ;  /* 0x000000e8161c7812 */ /* 0x000fe400078efcff */
[----:B------:R-:W-:Y:S02]  /*2fc0*/  ISETP.GE.AND P6, PT, R30, RZ, PT ;  /* 0x000000ff1e00720c */ /* 0x000fe40003fc6270 */
[----:B------:R-:W-:Y:S01]  /*2fd0*/  ISETP.GE.AND P0, PT, R24, RZ, PT ;  /* 0x000000ff1800720c */ /* 0x000fe20003f06270 */
[----:B------:R-:W-:Y:S01]  /*2fe0*/  IMAD.HI.U32 R24, R21, R31, RZ ;  /* 0x0000001f15187227 */ /* 0x000fe200078e00ff */
[----:B------:R-:W-:Y:S02]  /*2ff0*/  LOP3.LUT R30, R22, 0xec, RZ, 0xfc, !PT ;  /* 0x000000ec161e7812 */ /* 0x000fe400078efcff */
[C---:B------:R-:W-:Y:S01]  /*3000*/  ISETP.GT.U32.AND P3, PT, R0.reuse, R29, PT ;  /* 0x0000001d0000720c */ /* 0x040fe20003f64070 */
[----:B------:R-:W-:Y:S01]  /*3010*/  @!P2 IMAD.IADD R27, R27, 0x1, -R0 ;  /* 0x000000011b1ba824 */ /* 0x000fe200078e0a00 */
[----:B------:R-:W-:Y:S01]  /*3020*/  IABS R49, R28 ;  /* 0x0000001c00317213 */ /* 0x000fe20000000000 */
[----:B------:R-:W-:Y:S01]  /*3030*/  IMAD.MOV R24, RZ, RZ, -R24 ;  /* 0x000000ffff187224 */ /* 0x000fe200078e0a18 */
[----:B------:R-:W-:Y:S01]  /*3040*/  IABS R51, R30 ;  /* 0x0000001e00337213 */ /* 0x000fe20000000000 */
[----:B------:R-:W-:Y:S01]  /*3050*/  @!P4 IMAD.IADD R23, R23, 0x1, -R0 ;  /* 0x000000011717c824 */ /* 0x000fe200078e0a00 */
[----:B------:R-:W-:Y:S01]  /*3060*/  ISETP.GT.U32.AND P2, PT, R0, R27, PT ;  /* 0x0000001b0000720c */ /* 0x000fe20003f44070 */
[----:B------:R-:W-:Y:S01]  /*3070*/  IMAD.HI.U32 R26, R21, R49, RZ ;  /* 0x00000031151a7227 */ /* 0x000fe200078e00ff */
[----:B------:R-:W-:-:S03]  /*3080*/  ISETP.GE.AND P4, PT, R28, RZ, PT ;  /* 0x000000ff1c00720c */ /* 0x000fc60003f86270 */
[----:B------:R-:W-:Y:S02]  /*3090*/  IMAD R31, R0, R24, R31 ;  /* 0x00000018001f7224 */ /* 0x000fe400078e021f */
[----:B------:R-:W-:-:S04]  /*30a0*/  IMAD.HI.U32 R24, R21, R51, RZ ;  /* 0x0000003315187227 */ /* 0x000fc800078e00ff */
[----:B------:R-:W-:Y:S02]  /*30b0*/  IMAD.MOV R26, RZ, RZ, -R26 ;  /* 0x000000ffff1a7224 */ /* 0x000fe400078e0a1a */
[----:B------:R-:W-:Y:S02]  /*30c0*/  IMAD.MOV.U32 R41, RZ, RZ, R23 ;  /* 0x000000ffff297224 */ /* 0x000fe400078e0017 */
[----:B------:R-:W-:Y:S02]  /*30d0*/  IMAD.MOV R24, RZ, RZ, -R24 ;  /* 0x000000ffff187224 */ /* 0x000fe400078e0a18 */
[----:B------:R-:W-:Y:S01]  /*30e0*/  @!P3 IMAD.IADD R29, R29, 0x1, -R0 ;  /* 0x000000011d1db824 */ /* 0x000fe200078e0a00 */
[----:B------:R-:W-:Y:S01]  /*30f0*/  ISETP.GE.AND P3, PT, R22, RZ, PT ;  /* 0x000000ff1600720c */ /* 0x000fe20003f66270 */
[----:B------:R-:W-:Y:S02]  /*3100*/  IMAD R49, R0, R26, R49 ;  /* 0x0000001a00317224 */ /* 0x000fe400078e0231 */
[----:B------:R-:W-:Y:S01]  /*3110*/  @!P5 IMAD.MOV R41, RZ, RZ, -R41 ;  /* 0x000000ffff29d224 */ /* 0x000fe200078e0a29 */
[----:B------:R-:W-:Y:S01]  /*3120*/  ISETP.GE.AND P5, PT, R30, RZ, PT ;  /* 0x000000ff1e00720c */ /* 0x000fe20003fa6270 */
[----:B------:R-:W-:Y:S01]  /*3130*/  IMAD.HI.U32 R26, R21, R53, RZ ;  /* 0x00000035151a7227 */ /* 0x000fe200078e00ff */
[----:B------:R-:W-:-:S03]  /*3140*/  LOP3.LUT R30, R22, 0xf8, RZ, 0xfc, !PT ;  /* 0x000000f8161e7812 */ /* 0x000fc600078efcff */
[----:B------:R-:W-:Y:S01]  /*3150*/  IMAD R51, R0, R24, R51 ;  /* 0x0000001800337224 */ /* 0x000fe200078e0233 */
[----:B------:R-:W-:Y:S01]  /*3160*/  IABS R24, R22 ;  /* 0x0000001600187213 */ /* 0x000fe20000000000 */
[----:B------:R-:W-:Y:S01]  /*3170*/  IMAD.MOV.U32 R45, RZ, RZ, R29 ;  /* 0x000000ffff2d7224 */ /* 0x000fe200078e001d */
[----:B------:R-:W-:Y:S01]  /*3180*/  IABS R59, R30 ;  /* 0x0000001e003b7213 */ /* 0x000fe20000000000 */
[----:B------:R-:W-:Y:S02]  /*3190*/  IMAD.MOV R26, RZ, RZ, -R26 ;  /* 0x000000ffff1a7224 */ /* 0x000fe400078e0a1a */
[----:B------:R-:W-:-:S04]  /*31a0*/  IMAD.HI.U32 R23, R21, R55, RZ ;  /* 0x0000003715177227 */ /* 0x000fc800078e00ff */
[----:B------:R-:W-:Y:S01]  /*31b0*/  @!P6 IMAD.MOV R45, RZ, RZ, -R45 ;  /* 0x000000ffff2de224 */ /* 0x000fe200078e0a2d */
[C---:B------:R-:W-:Y:S01]  /*31c0*/  ISETP.GT.U32.AND P6, PT, R0.reuse, R51, PT ;  /* 0x000000330000720c */ /* 0x040fe20003fc4070 */
[----:B------:R-:W-:Y:S01]  /*31d0*/  @!P2 IMAD.IADD R27, R27, 0x1, -R0 ;  /* 0x000000011b1ba824 */ /* 0x000fe200078e0a00 */
[----:B------:R-:W-:Y:S01]  /*31e0*/  ISETP.GT.U32.AND P2, PT, R0, R31, PT ;  /* 0x0000001f0000720c */ /* 0x000fe20003f44070 */
[----:B------:R-:W-:-:S04]  /*31f0*/  IMAD.HI.U32 R22, R21, R24, RZ ;  /* 0x0000001815167227 */ /* 0x000fc800078e00ff */
[----:B------:R-:W-:Y:S02]  /*3200*/  IMAD R53, R0, R26, R53 ;  /* 0x0000001a00357224 */ /* 0x000fe400078e0235 */
[----:B------:R-:W-:Y:S02]  /*3210*/  IMAD.MOV R26, RZ, RZ, -R23 ;  /* 0x000000ffff1a7224 */ /* 0x000fe400078e0a17 */
[----:B------:R-:W-:Y:S02]  /*3220*/  IMAD.MOV.U32 R115, RZ, RZ, R27 ;  /* 0x000000ffff737224 */ /* 0x000fe400078e001b */
[----:B------:R-:W-:-:S04]  /*3230*/  IMAD.HI.U32 R23, R21, R59, RZ ;  /* 0x0000003b15177227 */ /* 0x000fc800078e00ff */
[----:B------:R-:W-:Y:S02]  /*3240*/  IMAD.MOV R27, RZ, RZ, -R22 ;  /* 0x000000ffff1b7224 */ /* 0x000fe400078e0a16 */
[C---:B------:R-:W-:Y:S02]  /*3250*/  IMAD R55, R0.reuse, R26, R55 ;  /* 0x0000001a00377224 */ /* 0x040fe400078e0237 */
[----:B------:R-:W-:Y:S02]  /*3260*/  IMAD.MOV R26, RZ, RZ, -R23 ;  /* 0x000000ffff1a7224 */ /* 0x000fe400078e0a17 */
[----:B------:R-:W-:Y:S01]  /*3270*/  @!P1 IMAD.MOV R115, RZ, RZ, -R115 ;  /* 0x000000ffff739224 */ /* 0x000fe200078e0a73 */
[C---:B------:R-:W-:Y:S01]  /*3280*/  ISETP.GT.U32.AND P1, PT, R0.reuse, R49, PT ;  /* 0x000000310000720c */ /* 0x040fe20003f24070 */
[----:B------:R-:W-:Y:S02]  /*3290*/  IMAD R23, R0, R27, R24 ;  /* 0x0000001b00177224 */ /* 0x000fe400078e0218 */
[----:B------:R-:W-:-:S02]  /*32a0*/  @!P6 IMAD.IADD R51, R51, 0x1, -R0 ;  /* 0x000000013333e824 */ /* 0x000fc400078e0a00 */
[----:B------:R-:W-:Y:S01]  /*32b0*/  VIADD R22, R2, UR7 ;  /* 0x0000000702167c36 */ /* 0x000fe20008000000 */
[----:B------:R-:W-:Y:S01]  /*32c0*/  ISETP.GT.U32.AND P6, PT, R0, R23, PT ;  /* 0x000000170000720c */ /* 0x000fe20003fc4070 */
[--C-:B------:R-:W-:Y:S02]  /*32d0*/  @!P2 IMAD.IADD R31, R31, 0x1, -R0.reuse ;  /* 0x000000011f1fa824 */ /* 0x100fe400078e0a00 */
[C---:B------:R-:W-:Y:S02]  /*32e0*/  VIADD R36, R22.reuse, 0x1c ;  /* 0x0000001c16247836 */ /* 0x040fe40000000000 */
[----:B------:R-:W-:Y:S01]  /*32f0*/  VIADD R38, R22, 0x3c ;  /* 0x0000003c16267836 */ /* 0x000fe20000000000 */
[----:B------:R-:W-:Y:S01]  /*3300*/  ISETP.GT.U32.AND P2, PT, R0, R31, PT ;  /* 0x0000001f0000720c */ /* 0x000fe20003f44070 */
[--C-:B------:R-:W-:Y:S01]  /*3310*/  @!P1 IMAD.IADD R49, R49, 0x1, -R0.reuse ;  /* 0x0000000131319824 */ /* 0x100fe200078e0a00 */
[----:B------:R-:W-:Y:S01]  /*3320*/  IABS R27, R36 ;  /* 0x00000024001b7213 */ /* 0x000fe20000000000 */
[----:B------:R-:W-:Y:S01]  /*3330*/  VIADD R40, R22, 0x5c ;  /* 0x0000005c16287836 */ /* 0x000fe20000000000 */
[----:B------:R-:W-:Y:S01]  /*3340*/  IABS R29, R38 ;  /* 0x00000026001d7213 */ /* 0x000fe20000000000 */
[C---:B------:R-:W-:Y:S01]  /*3350*/  IMAD R59, R0.reuse, R26, R59 ;  /* 0x0000001a003b7224 */ /* 0x040fe200078e023b */
[----:B------:R-:W-:Y:S01]  /*3360*/  ISETP.GT.U32.AND P1, PT, R0, R49, PT ;  /* 0x000000310000720c */ /* 0x000fe20003f24070 */
[----:B------:R-:W-:-:S02]  /*3370*/  @!P6 IMAD.IADD R23, R23, 0x1, -R0 ;  /* 0x000000011717e824 */ /* 0x000fc400078e0a00 */
[----:B------:R-:W-:-:S03]  /*3380*/  IMAD.HI.U32 R24, R21, R27, RZ ;  /* 0x0000001b15187227 */ /* 0x000fc600078e00ff */
[C---:B------:R-:W-:Y:S01]  /*3390*/  ISETP.GT.U32.AND P6, PT, R0.reuse, R23, PT ;  /* 0x000000170000720c */ /* 0x040fe20003fc4070 */
[----:B------:R-:W-:Y:S02]  /*33a0*/  IMAD.MOV R28, RZ, RZ, -R24 ;  /* 0x000000ffff1c7224 */ /* 0x000fe400078e0a18 */
[--C-:B------:R-:W-:Y:S01]  /*33b0*/  @!P2 IMAD.IADD R31, R31, 0x1, -R0.reuse ;  /* 0x000000011f1fa824 */ /* 0x100fe200078e0a00 */
[C---:B------:R-:W-:Y:S01]  /*33c0*/  ISETP.GT.U32.AND P2, PT, R0.reuse, R53, PT ;  /* 0x000000350000720c */ /* 0x040fe20003f44070 */
[C---:B------:R-:W-:Y:S02]  /*33d0*/  IMAD R27, R0.reuse, R28, R27 ;  /* 0x0000001c001b7224 */ /* 0x040fe400078e021b */
[----:B------:R-:W-:Y:S01]  /*33e0*/  @!P1 IMAD.IADD R49, R49, 0x1, -R0 ;  /* 0x0000000131319824 */ /* 0x000fe200078e0a00 */
[----:B------:R-:W-:Y:S01]  /*33f0*/  ISETP.GT.U32.AND P1, PT, R0, R55, PT ;  /* 0x000000370000720c */ /* 0x000fe20003f24070 */
[----:B------:R-:W-:-:S04]  /*3400*/  IMAD.HI.U32 R24, R21, R29, RZ ;  /* 0x0000001d15187227 */ /* 0x000fc800078e00ff */
[----:B------:R-:W-:Y:S01]  /*3410*/  @!P6 IMAD.IADD R23, R23, 0x1, -R0 ;  /* 0x000000011717e824 */ /* 0x000fe200078e0a00 */
[C---:B------:R-:W-:Y:S01]  /*3420*/  ISETP.GT.U32.AND P6, PT, R0.reuse, R27, PT ;  /* 0x0000001b0000720c */ /* 0x040fe20003fc4070 */
[----:B------:R-:W-:Y:S01]  /*3430*/  IMAD.MOV.U32 R47, RZ, RZ, R31 ;  /* 0x000000ffff2f7224 */ /* 0x000fe200078e001f */
[----:B------:R-:W-:Y:S01]  /*3440*/  IABS R31, R40 ;  /* 0x00000028001f7213 */ /* 0x000fe20000000000 */
[----:B------:R-:W-:Y:S02]  /*3450*/  IMAD.MOV R24, RZ, RZ, -R24 ;  /* 0x000000ffff187224 */ /* 0x000fe400078e0a18 */
[----:B------:R-:W-:Y:S01]  /*3460*/  @!P0 IMAD.MOV R47, RZ, RZ, -R47 ;  /* 0x000000ffff2f8224 */ /* 0x000fe200078e0a2f */
[C---:B------:R-:W-:Y:S01]  /*3470*/  ISETP.GT.U32.AND P0, PT, R0.reuse, R51, PT ;  /* 0x000000330000720c */ /* 0x040fe20003f04070 */
[----:B------:R-:W-:Y:S02]  /*3480*/  @!P1 IMAD.IADD R55, R55, 0x1, -R0 ;  /* 0x0000000137379824 */ /* 0x000fe400078e0a00 */
[----:B------:R-:W-:-:S02]  /*3490*/  IMAD R29, R0, R24, R29 ;  /* 0x00000018001d7224 */ /* 0x000fc400078e021d */
[--C-:B------:R-:W-:Y:S01]  /*34a0*/  @!P2 IMAD.IADD R53, R53, 0x1, -R0.reuse ;  /* 0x000000013535a824 */ /* 0x100fe200078e0a00 */
[C---:B------:R-:W-:Y:S01]  /*34b0*/  ISETP.GT.U32.AND P1, PT, R0.reuse, R55, PT ;  /* 0x000000370000720c */ /* 0x040fe20003f24070 */
[----:B------:R-:W-:Y:S01]  /*34c0*/  @!P6 IMAD.IADD R27, R27, 0x1, -R0 ;  /* 0x000000011b1be824 */ /* 0x000fe200078e0a00 */
[C---:B------:R-:W-:Y:S01]  /*34d0*/  ISETP.GT.U32.AND P6, PT, R0.reuse, R29, PT ;  /* 0x0000001d0000720c */ /* 0x040fe20003fc4070 */
[----:B------:R-:W-:Y:S01]  /*34e0*/  IMAD.HI.U32 R26, R21, R31, RZ ;  /* 0x0000001f151a7227 */ /* 0x000fe200078e00ff */
[----:B------:R-:W-:-:S03]  /*34f0*/  ISETP.GT.U32.AND P2, PT, R0, R53, PT ;  /* 0x000000350000720c */ /* 0x000fc60003f44070 */
[----:B------:R-:W-:Y:S02]  /*3500*/  IMAD.MOV R26, RZ, RZ, -R26 ;  /* 0x000000ffff1a7224 */ /* 0x000fe400078e0a1a */
[----:B------:R-:W-:Y:S02]  /*3510*/  VIADD R44, R22, 0x9c ;  /* 0x0000009c162c7836 */ /* 0x000fe40000000000 */
[--C-:B------:R-:W-:Y:S01]  /*3520*/  @!P0 IMAD.IADD R51, R51, 0x1, -R0.reuse ;  /* 0x0000000133338824 */ /* 0x100fe200078e0a00 */
[C---:B------:R-:W-:Y:S01]  /*3530*/  ISETP.GT.U32.AND P0, PT, R0.reuse, R59, PT ;  /* 0x0000003b0000720c */ /* 0x040fe20003f04070 */
[----:B------:R-:W-:Y:S01]  /*3540*/  IMAD R31, R0, R26, R31 ;  /* 0x0000001a001f7224 */ /* 0x000fe200078e021f */
[----:B------:R-:W-:Y:S01]  /*3550*/  IABS R37, R44 ;  /* 0x0000002c00257213 */ /* 0x000fe20000000000 */
[----:B------:R-:W-:Y:S02]  /*3560*/  VIADD R42, R22, 0x7c ;  /* 0x0000007c162a7836 */ /* 0x000fe40000000000 */
[--C-:B------:R-:W-:Y:S01]  /*3570*/  @!P1 IMAD.IADD R55, R55, 0x1, -R0.reuse ;  /* 0x0000000137379824 */ /* 0x100fe200078e0a00 */
[----:B------:R-:W-:Y:S01]  /*3580*/  ISETP.GE.AND P1, PT, R35, RZ, PT ;  /* 0x000000ff2300720c */ /* 0x000fe20003f26270 */
[----:B------:R-:W-:Y:S01]  /*3590*/  @!P6 IMAD.IADD R29, R29, 0x1, -R0 ;  /* 0x000000011d1de824 */ /* 0x000fe200078e0a00 */
[----:B------:R-:W-:Y:S01]  /*35a0*/  ISETP.GT.U32.AND P6, PT, R0, R31, PT ;  /* 0x0000001f0000720c */ /* 0x000fe20003fc4070 */
[----:B------:R-:W-:Y:S01]  /*35b0*/  IMAD.HI.U32 R26, R21, R37, RZ ;  /* 0x00000025151a7227 */ /* 0x000fe200078e00ff */
[----:B------:R-:W-:-:S03]  /*35c0*/  IABS R35, R42 ;  /* 0x0000002a00237213 */ /* 0x000fc60000000000 */
[----:B------:R-:W-:Y:S01]  /*35d0*/  @!P2 IMAD.IADD R53, R53, 0x1, -R0 ;  /* 0x000000013535a824 */ /* 0x000fe200078e0a00 */
[----:B------:R-:W-:Y:S01]  /*35e0*/  ISETP.GE.AND P2, PT, R34, RZ, PT ;  /* 0x000000ff2200720c */ /* 0x000fe20003f46270 */
[C---:B------:R-:W-:Y:S02]  /*35f0*/  VIADD R46, R22.reuse, 0xbc ;  /* 0x000000bc162e7836 */ /* 0x040fe40000000000 */
[----:B------:R-:W-:Y:S02]  /*3600*/  VIADD R48, R22, 0xdc ;  /* 0x000000dc16307836 */ /* 0x000fe40000000000 */
[----:B------:R-:W-:Y:S01]  /*3610*/  IMAD.HI.U32 R24, R21, R35, RZ ;  /* 0x0000002315187227 */ /* 0x000fe200078e00ff */
[----:B------:R-:W-:Y:S02]  /*3620*/  IABS R39, R46 ;  /* 0x0000002e00277213 */ /* 0x000fe40000000000 */
[----:B------:R-:W-:Y:S01]  /*3630*/  IABS R43, R48 ;  /* 0x00000030002b7213 */ /* 0x000fe20000000000 */
[----:B------:R-:W-:-:S02]  /*3640*/  IMAD.MOV R26, RZ, RZ, -R26 ;  /* 0x000000ffff1a7224 */ /* 0x000fc400078e0a1a */
[----:B------:R-:W-:Y:S02]  /*3650*/  VIADD R34, R22, 0xfc ;  /* 0x000000fc16227836 */ /* 0x000fe40000000000 */
[----:B------:R-:W-:Y:S01]  /*3660*/  @!P0 IMAD.IADD R59, R59, 0x1, -R0 ;  /* 0x000000013b3b8824 */ /* 0x000fe200078e0a00 */
[----:B------:R-:W-:Y:S01]  /*3670*/  ISETP.GE.AND P0, PT, R30, RZ, PT ;  /* 0x000000ff1e00720c */ /* 0x000fe20003f06270 */
[----:B------:R-:W-:Y:S01]  /*3680*/  IMAD.MOV R24, RZ, RZ, -R24 ;  /* 0x000000ffff187224 */ /* 0x000fe200078e0a18 */
[----:B------:R-:W-:Y:S01]  /*3690*/  IABS R22, R34 ;  /* 0x0000002200167213 */ /* 0x000fe20000000000 */
[C---:B------:R-:W-:Y:S02]  /*36a0*/  IMAD R37, R0.reuse, R26, R37 ;  /* 0x0000001a00257224 */ /* 0x040fe400078e0225 */
[----:B------:R-:W-:Y:S01]  /*36b0*/  @!P4 IMAD.MOV R49, RZ, RZ, -R49 ;  /* 0x000000ffff31c224 */ /* 0x000fe200078e0a31 */
[C---:B------:R-:W-:Y:S01]  /*36c0*/  ISETP.GT.U32.AND P4, PT, R0.reuse, R59, PT ;  /* 0x0000003b0000720c */ /* 0x040fe20003f84070 */
[----:B------:R-:W-:Y:S01]  /*36d0*/  @!P6 IMAD.IADD R31, R31, 0x1, -R0 ;  /* 0x000000011f1fe824 */ /* 0x000fe200078e0a00 */
[----:B------:R-:W-:Y:S01]  /*36e0*/  ISETP.GT.U32.AND P6, PT, R0, R29, PT ;  /* 0x0000001d0000720c */ /* 0x000fe20003fc4070 */
[----:B------:R-:W-:-:S04]  /*36f0*/  IMAD.HI.U32 R28, R21, R39, RZ ;  /* 0x00000027151c7227 */ /* 0x000fc800078e00ff */
[C---:B------:R-:W-:Y:S02]  /*3700*/  IMAD R35, R0.reuse, R24, R35 ;  /* 0x0000001800237224 */ /* 0x040fe400078e0223 */
[----:B------:R-:W-:Y:S01]  /*3710*/  @!P5 IMAD.MOV R51, RZ, RZ, -R51 ;  /* 0x000000ffff33d224 */ /* 0x000fe200078e0a33 */
[C---:B------:R-:W-:Y:S01]  /*3720*/  ISETP.GT.U32.AND P5, PT, R0.reuse, R27, PT ;  /* 0x0000001b0000720c */ /* 0x040fe20003fa4070 */
[----:B------:R-:W-:Y:S01]  /*3730*/  IMAD.MOV.U32 R57, RZ, RZ, R55 ;  /* 0x000000ffff397224 */ /* 0x000fe200078e0037 */
[----:B------:R-:W1:Y:S01]  /*3740*/  LDS R24, [UR11] ;  /* 0x0000000bff187984 */ /* 0x000e620008000800 */
[----:B------:R-:W-:Y:S01]  /*3750*/  @!P3 IMAD.MOV R23, RZ, RZ, -R23 ;  /* 0x000000ffff17b224 */ /* 0x000fe200078e0a17 */
[----:B------:R-:W-:Y:S01]  /*3760*/  ISETP.GT.U32.AND P3, PT, R0, R37, PT ;  /* 0x000000250000720c */ /* 0x000fe20003f64070 */
[C---:B------:R-:W-:Y:S01]  /*3770*/  IMAD.HI.U32 R30, R21.reuse, R43, RZ ;  /* 0x0000002b151e7227 */ /* 0x040fe200078e00ff */
[----:B------:R-:W2:Y:S03]  /*3780*/  LDC.64 R54, c[0x0][0x3a8] ;  /* 0x0000ea00ff367b82 */ /* 0x000ea60000000a00 */
[----:B------:R-:W-:-:S04]  /*3790*/  IMAD.HI.U32 R21, R21, R22, RZ ;  /* 0x0000001615157227 */ /* 0x000fc800078e00ff */
[----:B------:R-:W-:Y:S01]  /*37a0*/  @!P2 IMAD.MOV R53, RZ, RZ, -R53 ;  /* 0x000000ffff35a224 */ /* 0x000fe200078e0a35 */
[C---:B------:R-:W-:Y:S01]  /*37b0*/  ISETP.GT.U32.AND P2, PT, R0.reuse, R31, PT ;  /* 0x0000001f0000720c */ /* 0x040fe20003f44070 */
[----:B------:R-:W-:Y:S02]  /*37c0*/  IMAD.MOV R28, RZ, RZ, -R28 ;  /* 0x000000ffff1c7224 */ /* 0x000fe400078e0a1c */
[----:B------:R-:W-:Y:S01]  /*37d0*/  @!P1 IMAD.MOV R57, RZ, RZ, -R57 ;  /* 0x000000ffff399224 */ /* 0x000fe200078e0a39 */
[C---:B------:R-:W-:Y:S01]  /*37e0*/  ISETP.GT.U32.AND P1, PT, R0.reuse, R35, PT ;  /* 0x000000230000720c */ /* 0x040fe20003f24070 */
[----:B------:R-:W-:Y:S02]  /*37f0*/  IMAD.MOV R30, RZ, RZ, -R30 ;  /* 0x000000ffff1e7224 */ /* 0x000fe400078e0a1e */
[----:B------:R-:W-:Y:S02]  /*3800*/  IMAD.MOV R21, RZ, RZ, -R21 ;  /* 0x000000ffff157224 */ /* 0x000fe400078e0a15 */
[----:B------:R-:W-:-:S02]  /*3810*/  IMAD R39, R0, R28, R39 ;  /* 0x0000001c00277224 */ /* 0x000fc400078e0227 */
[C---:B------:R-:W-:Y:S02]  /*3820*/  IMAD R43, R0.reuse, R30, R43 ;  /* 0x0000001e002b7224 */ /* 0x040fe400078e022b */
[C---:B------:R-:W-:Y:S02]  /*3830*/  IMAD R21, R0.reuse, R21, R22 ;  /* 0x0000001500157224 */ /* 0x040fe400078e0216 */
[--C-:B------:R-:W-:Y:S01]  /*3840*/  @!P4 IMAD.IADD R59, R59, 0x1, -R0.reuse ;  /* 0x000000013b3bc824 */ /* 0x100fe200078e0a00 */
[C---:B------:R-:W-:Y:S01]  /*3850*/  ISETP.GT.U32.AND P4, PT, R0.reuse, R39, PT ;  /* 0x000000270000720c */ /* 0x040fe20003f84070 */
[--C-:B------:R-:W-:Y:S01]  /*3860*/  @!P5 IMAD.IADD R27, R27, 0x1, -R0.reuse ;  /* 0x000000011b1bd824 */ /* 0x100fe200078e0a00 */
[C---:B------:R-:W-:Y:S01]  /*3870*/  ISETP.GT.U32.AND P5, PT, R0.reuse, R43, PT ;  /* 0x0000002b0000720c */ /* 0x040fe20003fa4070 */
[--C-:B------:R-:W-:Y:S01]  /*3880*/  @!P3 IMAD.IADD R37, R37, 0x1, -R0.reuse ;  /* 0x000000012525b824 */ /* 0x100fe200078e0a00 */
[----:B------:R-:W-:Y:S01]  /*3890*/  ISETP.GT.U32.AND P3, PT, R0, R21, PT ;  /* 0x000000150000720c */ /* 0x000fe20003f64070 */
[--C-:B------:R-:W-:Y:S01]  /*38a0*/  @!P2 IMAD.IADD R31, R31, 0x1, -R0.reuse ;  /* 0x000000011f1fa824 */ /* 0x100fe200078e0a00 */
[----:B------:R-:W-:Y:S01]  /*38b0*/  ISETP.NE.U32.AND P2, PT, R9, RZ, PT ;  /* 0x000000ff0900720c */ /* 0x000fe20003f45070 */
[--C-:B------:R-:W-:Y:S01]  /*38c0*/  @!P6 IMAD.IADD R29, R29, 0x1, -R0.reuse ;  /* 0x000000011d1de824 */ /* 0x100fe200078e0a00 */
[----:B------:R-:W-:Y:S01]  /*38d0*/  ISETP.GE.AND P6, PT, R36, RZ, PT ;  /* 0x000000ff2400720c */ /* 0x000fe20003fc6270 */
[--C-:B------:R-:W-:Y:S01]  /*38e0*/  @!P1 IMAD.IADD R35, R35, 0x1, -R0.reuse ;  /* 0x0000000123239824 */ /* 0x100fe200078e0a00 */
[----:B------:R-:W-:Y:S01]  /*38f0*/  ISETP.GE.AND P1, PT, R38, RZ, PT ;  /* 0x000000ff2600720c */ /* 0x000fe20003f26270 */
[----:B------:R-:W-:Y:S01]  /*3900*/  IMAD.MOV.U32 R9, RZ, RZ, R59 ;  /* 0x000000ffff097224 */ /* 0x000fe200078e003b */
[----:B-1----:R-:W-:Y:S01]  /*3910*/  R2UR UR10, R24 ;  /* 0x00000000180a72ca */ /* 0x002fe200000e0000 */
[--C-:B------:R-:W-:Y:S01]  /*3920*/  @!P4 IMAD.IADD R39, R39, 0x1, -R0.reuse ;  /* 0x000000012727c824 */ /* 0x100fe200078e0a00 */
[----:B------:R-:W-:Y:S01]  /*3930*/  ISETP.GE.AND P4, PT, R40, RZ, PT ;  /* 0x000000ff2800720c */ /* 0x000fe20003f86270 */
[----:B------:R-:W-:Y:S01]  /*3940*/  @!P0 IMAD.MOV R9, RZ, RZ, -R9 ;  /* 0x000000ffff098224 */ /* 0x000fe200078e0a09 */
[C---:B------:R-:W-:Y:S01]  /*3950*/  ISETP.GT.U32.AND P0, PT, R0.reuse, R35, PT ;  /* 0x000000230000720c */ /* 0x040fe20003f04070 */
[--C-:B------:R-:W-:Y:S01]  /*3960*/  @!P5 IMAD.IADD R43, R43, 0x1, -R0.reuse ;  /* 0x000000012b2bd824 */ /* 0x100fe200078e0a00 */
[----:B------:R-:W-:Y:S01]  /*3970*/  ISETP.GT.U32.AND P5, PT, R0, R37, PT ;  /* 0x000000250000720c */ /* 0x000fe20003fa4070 */
[----:B------:R-:W-:-:S02]  /*3980*/  @!P3 IMAD.IADD R21, R21, 0x1, -R0 ;  /* 0x000000011515b824 */ /* 0x000fc400078e0a00 */
[----:B------:R-:W-:Y:S01]  /*3990*/  @!P6 IMAD.MOV R27, RZ, RZ, -R27 ;  /* 0x000000ffff1be224 */ /* 0x000fe200078e0a1b */
[C---:B------:R-:W-:Y:S01]  /*39a0*/  ISETP.GT.U32.AND P6, PT, R0.reuse, R39, PT ;  /* 0x000000270000720c */ /* 0x040fe20003fc4070 */
[----:B------:R-:W-:Y:S01]  /*39b0*/  @!P1 IMAD.MOV R29, RZ, RZ, -R29 ;  /* 0x000000ffff1d9224 */ /* 0x000fe200078e0a1d */
[----:B------:R-:W-:Y:S01]  /*39c0*/  ISETP.GT.U32.AND P1, PT, R0, R43, PT ;  /* 0x0000002b0000720c */ /* 0x000fe20003f24070 */
[----:B------:R-:W-:Y:S01]  /*39d0*/  VIADD R22, R10, 0xfffffff0 ;  /* 0xfffffff00a167836 */ /* 0x000fe20000000000 */
[----:B------:R-:W-:Y:S01]  /*39e0*/  BAR.SYNC.DEFER_BLOCKING 0x0 ;  /* 0x0000000000007b1d */ /* 0x000fe20000010000 */
[----:B------:R-:W-:Y:S01]  /*39f0*/  ISETP.GT.U32.AND P3, PT, R0, R21, PT ;  /* 0x000000150000720c */ /* 0x000fe20003f64070 */
[----:B------:R-:W-:Y:S01]  /*3a00*/  @!P4 IMAD.MOV R31, RZ, RZ, -R31 ;  /* 0x000000ffff1fc224 */ /* 0x000fe200078e0a1f */
[----:B------:R-:W-:Y:S01]  /*3a10*/  ISETP.GE.AND P4, PT, R42, RZ, PT ;  /* 0x000000ff2a00720c */ /* 0x000fe20003f86270 */
[--C-:B------:R-:W-:Y:S01]  /*3a20*/  @!P0 IMAD.IADD R35, R35, 0x1, -R0.reuse ;  /* 0x0000000123238824 */ /* 0x100fe200078e0a00 */
[----:B------:R-:W-:Y:S01]  /*3a30*/  ISETP.GE.AND P0, PT, R44, RZ, PT ;  /* 0x000000ff2c00720c */ /* 0x000fe20003f06270 */
[----:B------:R-:W-:Y:S01]  /*3a40*/  @!P5 IMAD.IADD R37, R37, 0x1, -R0 ;  /* 0x000000012525d824 */ /* 0x000fe200078e0a00 */
[----:B------:R-:W-:Y:S01]  /*3a50*/  ISETP.GE.AND P5, PT, R46, RZ, PT ;  /* 0x000000ff2e00720c */ /* 0x000fe20003fa6270 */
[----:B--2---:R-:W-:-:S02]  /*3a60*/  IMAD R7, R54, 0x1e, RZ ;  /* 0x0000001e36077824 */ /* 0x004fc400078e02ff */
[--C-:B------:R-:W-:Y:S01]  /*3a70*/  @!P6 IMAD.IADD R39, R39, 0x1, -R0.reuse ;  /* 0x000000012727e824 */ /* 0x100fe200078e0a00 */
[----:B------:R-:W-:Y:S01]  /*3a80*/  ISETP.GE.AND P6, PT, R48, RZ, PT ;  /* 0x000000ff3000720c */ /* 0x000fe20003fc6270 */
[--C-:B------:R-:W-:Y:S01]  /*3a90*/  @!P1 IMAD.IADD R43, R43, 0x1, -R0.reuse ;  /* 0x000000012b2b9824 */ /* 0x100fe200078e0a00 */
[----:B------:R-:W-:Y:S01]  /*3aa0*/  ISETP.GE.AND P1, PT, R34, RZ, PT ;  /* 0x000000ff2200720c */ /* 0x000fe20003f26270 */
[----:B------:R-:W-:Y:S01]  /*3ab0*/  @!P3 IMAD.IADD R21, R21, 0x1, -R0 ;  /* 0x000000011515b824 */ /* 0x000fe200078e0a00 */
[----:B------:R-:W-:Y:S01]  /*3ac0*/  ISETP.GE.U32.AND P3, PT, R22, 0x7fffffd1, PT ;  /* 0x7fffffd11600780c */ /* 0x000fe20003f66070 */
[----:B------:R-:W-:Y:S02]  /*3ad0*/  VIADD R0, R10, 0xffffffe0 ;  /* 0xffffffe00a007836 */ /* 0x000fe40000000000 */
[----:B------:R-:W-:Y:S02]  /*3ae0*/  @!P0 IMAD.MOV R37, RZ, RZ, -R37 ;  /* 0x000000ffff258224 */ /* 0x000fe400078e0a25 */
[----:B------:R-:W-:Y:S01]  /*3af0*/  @!P4 IMAD.MOV R35, RZ, RZ, -R35 ;  /* 0x000000ffff23c224 */ /* 0x000fe200078e0a23 */
[----:B------:R-:W-:Y:S01]  /*3b00*/  ISETP.GE.U32.AND P0, PT, R0, 0x7fffffc1, PT ;  /* 0x7fffffc10000780c */ /* 0x000fe20003f06070 */
[----:B------:R-:W-:Y:S01]  /*3b10*/  IMAD.MOV.U32 R129, RZ, RZ, R39 ;  /* 0x000000ffff817224 */ /* 0x000fe200078e0027 */
[----:B------:R-:W-:Y:S01]  /*3b20*/  ISETP.GE.U32.AND P4, PT, R11, 0x7fffffdf, PT ;  /* 0x7fffffdf0b00780c */ /* 0x000fe20003f86070 */
[----:B------:R-:W-:Y:S01]  /*3b30*/  IMAD.SHL.U32 R34, R32, 0x2, RZ ;  /* 0x0000000220227824 */ /* 0x000fe200078e00ff */
[----:B------:R-:W-:Y:S01]  /*3b40*/  SEL R11, RZ, 0x1, P0 ;  /* 0x00000001ff0b7807 */ /* 0x000fe20000000000 */
[----:B------:R-:W-:-:S02]  /*3b50*/  @!P5 IMAD.MOV R129, RZ, RZ, -R129 ;  /* 0x000000ffff81d224 */ /* 0x000fc400078e0a81 */
[----:B------:R-:W-:Y:S01]  /*3b60*/  @!P6 IMAD.MOV R43, RZ, RZ, -R43 ;  /* 0x000000ffff2be224 */ /* 0x000fe200078e0a2b */
[----:B----4-:R-:W-:Y:S01]  /*3b70*/  IADD3 R38, P5, PT, R34, UR16, RZ ;  /* 0x0000001022267c10 */ /* 0x010fe2000ffbe0ff */
[----:B------:R-:W-:Y:S01]  /*3b80*/  IMAD.IADD R11, R11, 0x1, R14 ;  /* 0x000000010b0b7824 */ /* 0x000fe200078e020e */
[----:B------:R-:W-:Y:S01]  /*3b90*/  ISETP.NE.AND P6, PT, R25, RZ, PT ;  /* 0x000000ff1900720c */ /* 0x000fe20003fc5270 */
[----:B------:R-:W-:Y:S01]  /*3ba0*/  VIADD R22, R10, 0xfffffffd ;  /* 0xfffffffd0a167836 */ /* 0x000fe20000000000 */
[----:B------:R-:W-:Y:S01]  /*3bb0*/  LEA.HI.X.SX32 R39, R32, UR17, 0x1, P5 ;  /* 0x0000001120277c11 */ /* 0x000fe2000a8f0eff */
[----:B------:R-:W-:Y:S01]  /*3bc0*/  @!P1 IMAD.MOV R21, RZ, RZ, -R21 ;  /* 0x000000ffff159224 */ /* 0x000fe200078e0a15 */
[----:B------:R-:W-:Y:S02]  /*3bd0*/  LOP3.LUT R11, R11, 0x3, RZ, 0xc0, !PT ;  /* 0x000000030b0b7812 */ /* 0x000fe400078ec0ff */
[----:B------:R-:W-:Y:S02]  /*3be0*/  SEL R59, R130, R23, !P6 ;  /* 0x00000017823b7207 */ /* 0x000fe40007000000 */
[----:B------:R-:W-:Y:S01]  /*3bf0*/  IADD3 R3, PT, PT, R11, R4, R3 ;  /* 0x000000040b037210 */ /* 0x000fe20007ffe003 */
[----:B------:R-:W-:Y:S01]  /*3c00*/  IMAD.SHL.U32 R4, R8, 0x100, RZ ;  /* 0x0000010008047824 */ /* 0x000fe200078e00ff */
[----:B------:R-:W-:Y:S01]  /*3c10*/  SEL R62, R130, R62, !P6 ;  /* 0x0000003e823e7207 */ /* 0x000fe20007000000 */
[----:B------:R-:W-:Y:S01]  /*3c20*/  VIADD R8, R10, 0xffffffff ;  /* 0xffffffff0a087836 */ /* 0x000fe20000000000 */
[----:B------:R-:W-:Y:S01]  /*3c30*/  LOP3.LUT R6, R3, 0xf, RZ, 0xc0, !PT ;  /* 0x0000000f03067812 */ /* 0x000fe200078ec0ff */
[----:B------:R-:W-:Y:S01]  /*3c40*/  IMAD R3, R54, 0xf, RZ ;  /* 0x0000000f36037824 */ /* 0x000fe200078e02ff */
[----:B------:R-:W-:-:S02]  /*3c50*/  LOP3.LUT R4, R4, 0xf00, RZ, 0xe2, !PT ;  /* 0x00000f0004047812 */ /* 0x000fc400078ee2ff */
[C---:B------:R-:W-:Y:S01]  /*3c60*/  SEL R63, R130.reuse, R63, !P6 ;  /* 0x0000003f823f7207 */ /* 0x040fe20007000000 */
[----:B------:R-:W-:Y:S01]  /*3c70*/  IMAD R5, R5, 0x10, R6 ;  /* 0x0000001005057824 */ /* 0x000fe200078e0206 */
[C---:B------:R-:W-:Y:S01]  /*3c80*/  SEL R64, R130.reuse, R64, !P6 ;  /* 0x0000004082407207 */ /* 0x040fe20007000000 */
[----:B------:R-:W-:Y:S01]  /*3c90*/  IMAD R4, R13, 0x1000, R4 ;  /* 0x000010000d047824 */ /* 0x000fe200078e0204 */
[C---:B------:R-:W-:Y:S02]  /*3ca0*/  SEL R65, R130.reuse, R65, !P6 ;  /* 0x0000004182417207 */ /* 0x040fe40007000000 */
[C---:B------:R-:W-:Y:S02]  /*3cb0*/  SEL R66, R130.reuse, R66, !P6 ;  /* 0x0000004282427207 */ /* 0x040fe40007000000 */
[C---:B------:R-:W-:Y:S02]  /*3cc0*/  SEL R67, R130.reuse, R67, !P6 ;  /* 0x0000004382437207 */ /* 0x040fe40007000000 */
[----:B------:R-:W-:-:S02]  /*3cd0*/  SEL R68, R130, R68, !P6 ;  /* 0x0000004482447207 */ /* 0x000fc40007000000 */
[C---:B------:R-:W-:Y:S02]  /*3ce0*/  SEL R69, R130.reuse, R69, !P6 ;  /* 0x0000004582457207 */ /* 0x040fe40007000000 */
[C---:B------:R-:W-:Y:S02]  /*3cf0*/  SEL R72, R130.reuse, R72, !P6 ;  /* 0x0000004882487207 */ /* 0x040fe40007000000 */
        /* <DEDUP_REMOVED lines=52> */
[----:B------:R-:W-:Y:S02]  /*4040*/  SEL R128, R130, R43, !P6 ;  /* 0x0000002b82807207 */ /* 0x000fe40007000000 */
[----:B------:R-:W-:Y:S02]  /*4050*/  ISETP.GE.U32.AND P5, PT, R22, 0x7fffffde, PT ;  /* 0x7fffffde1600780c */ /* 0x000fe40003fa6070 */
[----:B------:R-:W-:Y:S02]  /*4060*/  IADD3 R12, P1, PT, R7, R38, RZ ;  /* 0x00000026070c7210 */ /* 0x000fe40007f3e0ff */
[----:B------:R-:W-:Y:S01]  /*4070*/  SEL R130, R130, R21, !P6 ;  /* 0x0000001582827207 */ /* 0x000fe20007000000 */
[----:B------:R-:W-:Y:S10]  /*4080*/  BRA.U UP0, `(.L_x_5) ;  /* 0x0000000100187547 */ /* 0x000ff4000b800000 */
[----:B------:R-:W-:Y:S01]  /*4090*/  ELECT P6, URZ, PT ;  /* 0x0000000000ff782f */ /* 0x000fe200038c0000 */
[----:B------:R-:W-:Y:S01]  /*40a0*/  IMAD.MOV.U32 R6, RZ, RZ, 0x1 ;  /* 0x00000001ff067424 */ /* 0x000fe200078e00ff */
[----:B------:R-:W-:Y:S01]  /*40b0*/  UMOV UR6, 0x40 ;  /* 0x0000004000067882 */ /* 0x000fe20000000000 */
[----:B------:R-:W-:Y:S01]  /*40c0*/  UVIRTCOUNT.DEALLOC.SMPOOL 0x80 ;  /* 0x000000800000784c */ /* 0x000fe20000000000 */
[----:B------:R-:W-:-:S09]  /*40d0*/  ULEA UR6, UR5, UR6, 0x18 ;  /* 0x0000000605067291 */ /* 0x000fd2000f8ec0ff */
[----:B------:R1:W-:Y:S03]  /*40e0*/  @P6 STS.U8 [UR6], R6 ;  /* 0x00000006ff006988 */ /* 0x0003e60008000006 */
.L_x_5:
[----:B------:R-:W-:Y:S01]  /*40f0*/  UIADD3 UR12, UPT, UPT, UR10, UR4, URZ ;  /* 0x000000040a0c7290 */ /* 0x000fe2000fffe0ff */
[----:B------:R-:W-:Y:S01]  /*4100*/  LEA.HI.X.SX32 R13, R3, R39, 0x1, P1 ;  /* 0x00000027030d7211 */ /* 0x000fe200008f0eff */
[----:B------:R-:W-:Y:S01]  /*4110*/  VOTEU.ALL UP1, P2 ;  /* 0x0000000000ff7886 */ /* 0x000fe20001020000 */
[----:B------:R-:W-:Y:S01]  /*4120*/  UMOV UR4, 0x1 ;  /* 0x0000000100047882 */ /* 0x000fe20000000000 */
[----:B------:R-:W-:Y:S01]  /*4130*/  VOTEU.ALL UP2, P2 ;  /* 0x0000000000ff7886 */ /* 0x000fe20001040000 */
[----:B------:R-:W-:Y:S01]  /*4140*/  LOP3.LUT R5, R5, 0xff, RZ, 0xc0, !PT ;  /* 0x000000ff05057812 */ /* 0x000fe200078ec0ff */
[----:B------:R-:W-:Y:S01]  /*4150*/  IMAD.SHL.U32 R3, R54, 0x2, RZ ;  /* 0x0000000236037824 */ /* 0x000fe200078e00ff */
[----:B------:R-:W-:-:S04]  /*4160*/  @!UP1 UIADD3 UR14, UPT, UPT, -UR4, 0x100000, URZ ;  /* 0x00100000040e9890 */ /* 0x000fc8000fffe1ff */
[----:B------:R-:W-:Y:S02]  /*4170*/  @!UP1 USHF.L.U32 UR15, UR14, 0xb, URZ ;  /* 0x0000000b0e0f9899 */ /* 0x000fe400080006ff */
[----:B------:R-:W-:Y:S01]  /*4180*/  @!UP1 USHF.L.U32 UR14, UR14, 0x1, URZ ;  /* 0x000000010e0e9899 */ /* 0x000fe200080006ff */
[----:B------:R-:W-:Y:S01]  /*4190*/  PRMT R57, RZ, 0x7610, R57 ;  /* 0x00007610ff397816 */ /* 0x000fe20000000039 */
[----:B------:R-:W-:Y:S01]  /*41a0*/  STTM.x64 tmem[UR12], RZ ;  /* 0x000000ff000079ed */ /* 0x000fe2000834000c */
[----:B------:R-:W-:Y:S01]  /*41b0*/  STTM.x64 tmem[UR12+0x40], RZ ;  /* 0x000040ff000079ed */ /* 0x000fe2000834000c */
[----:B------:R-:W-:Y:S01]  /*41c0*/  STTM.x64 tmem[UR12+0x80], RZ ;  /* 0x000080ff000079ed */ /* 0x000fe2000834000c */
[----:B------:R-:W-:Y:S01]  /*41d0*/  STTM.x64 tmem[UR12+0xc0], RZ ;  /* 0x0000c0ff000079ed */ /* 0x000fe2000834000c */
[----:B------:R-:W2:Y:S02]  /*41e0*/  FENCE.VIEW.ASYNC.T ;  /* 0x00000000000073c6 */ /* 0x000ea40000000200 */
[----:B--2---:R-:W-:Y:S01]  /*41f0*/  BAR.SYNC.DEFER_BLOCKING 0x0 ;  /* 0x0000000000007b1d */ /* 0x004fe20000010000 */
[----:B------:R-:W-:Y:S01]  /*4200*/  ISETP.GE.U32.AND P1, PT, R8, 0x7fffffe0, PT ;  /* 0x7fffffe00800780c */ /* 0x000fe20003f26070 */
[----:B------:R-:W-:Y:S01]  /*4210*/  IMAD.IADD R4, R4, 0x1, R5 ;  /* 0x0000000104047824 */ /* 0x000fe200078e0205 */
[----:B------:R-:W-:-:S02]  /*4220*/  PRMT R11, RZ, 0x7610, R11 ;  /* 0x00007610ff0b7816 */ /* 0x000fc4000000000b */
[----:B------:R-:W-:Y:S02]  /*4230*/  PRMT R58, RZ, 0x7610, R58 ;  /* 0x00007610ff3a7816 */ /* 0x000fe4000000003a */
[----:B------:R-:W-:Y:S01]  /*4240*/  PRMT R53, RZ, 0x7610, R53 ;  /* 0x00007610ff357816 */ /* 0x000fe20000000035 */
[----:B------:R-:W-:Y:S01]  /*4250*/  IMAD R19, R54, 0x22, RZ ;  /* 0x0000002236137824 */ /* 0x000fe200078e02ff */
[----:B------:R-:W-:Y:S01]  /*4260*/  LOP3.LUT R50, R4, 0xffff, RZ, 0xc0, !PT ;  /* 0x0000ffff04327812 */ /* 0x000fe200078ec0ff */
[C---:B------:R-:W-:Y:S01]  /*4270*/  IMAD R15, R54.reuse, 0x11, RZ ;  /* 0x00000011360f7824 */ /* 0x040fe200078e02ff */
[----:B------:R-:W-:Y:S01]  /*4280*/  PRMT R37, RZ, 0x7610, R37 ;  /* 0x00007610ff257816 */ /* 0x000fe20000000025 */
[C---:B------:R-:W-:Y:S02]  /*4290*/  IMAD R21, R54.reuse, 0x9, RZ ;  /* 0x0000000936157824 */ /* 0x040fe400078e02ff */
[----:B------:R-:W-:Y:S01]  /*42a0*/  IMAD.SHL.U32 R20, R54, 0x4, RZ ;  /* 0x0000000436147824 */ /* 0x000fe200078e00ff */
[----:B------:R-:W-:-:S02]  /*42b0*/  PRMT R44, RZ, 0x7610, R44 ;  /* 0x00007610ff2c7816 */ /* 0x000fc4000000002c */
[----:B------:R-:W-:Y:S01]  /*42c0*/  PRMT R51, RZ, 0x7610, R51 ;  /* 0x00007610ff337816 */ /* 0x000fe20000000033 */
[C---:B------:R-:W-:Y:S01]  /*42d0*/  IMAD.SHL.U32 R22, R54.reuse, 0x8, RZ ;  /* 0x0000000836167824 */ /* 0x040fe200078e00ff */
[----:B------:R-:W-:Y:S01]  /*42e0*/  PRMT R47, RZ, 0x7610, R47 ;  /* 0x00007610ff2f7816 */ /* 0x000fe2000000002f */
[C---:B------:R-:W-:Y:S02]  /*42f0*/  IMAD R23, R54.reuse, 0xa, RZ ;  /* 0x0000000a36177824 */ /* 0x040fe400078e02ff */
[----:B------:R-:W-:Y:S01]  /*4300*/  IMAD R24, R54, 0x5, RZ ;  /* 0x0000000536187824 */ /* 0x000fe200078e02ff */
[----:B------:R-:W-:Y:S01]  /*4310*/  PRMT R52, RZ, 0x7610, R52 ;  /* 0x00007610ff347816 */ /* 0x000fe20000000034 */
[----:B------:R-:W2:Y:S02]  /*4320*/  FENCE.VIEW.ASYNC.S ;  /* 0x00000000000073c6 */ /* 0x000ea40000000000 */
[----:B--2---:R2:W3:Y:S02]  /*4330*/  @!UP2 SYNCS.EXCH.64 URZ, [UR8], UR14 ;  /* 0x0000000e08ffa5b2 */ /* 0x0044e40008000100 */
[----:B---3--:R-:W-:Y:S01]  /*4340*/  BAR.SYNC.DEFER_BLOCKING 0x0 ;  /* 0x0000000000007b1d */ /* 0x008fe20000010000 */
[----:B-1----:R-:W-:-:S02]  /*4350*/  SHF.R.U32.HI R6, RZ, 0xf, R50 ;  /* 0x0000000fff067819 */ /* 0x002fc40000011632 */
[C---:B------:R-:W-:Y:S02]  /*4360*/  LEA R8, P6, R54.reuse, R38, 0x2 ;  /* 0x0000002636087211 */ /* 0x040fe400078c10ff */
[----:B------:R-:W-:Y:S01]  /*4370*/  PRMT R36, RZ, 0x7610, R36 ;  /* 0x00007610ff247816 */ /* 0x000fe20000000024 */
[C---:B------:R-:W-:Y:S01]  /*4380*/  IMAD R27, R54.reuse, 0x2a, RZ ;  /* 0x0000002a361b7824 */ /* 0x040fe200078e02ff */
[----:B------:R-:W-:Y:S02]  /*4390*/  LEA.HI.X.SX32 R9, R3, R39, 0x1, P6 ;  /* 0x0000002703097211 */ /* 0x000fe400030f0eff */
[----:B------:R-:W-:Y:S01]  /*43a0*/  PRMT R42, RZ, 0x7610, R42 ;  /* 0x00007610ff2a7816 */ /* 0x000fe2000000002a */
[C---:B------:R-:W-:Y:S01]  /*43b0*/  IMAD R25, R54.reuse, 0xb, RZ ;  /* 0x0000000b36197824 */ /* 0x040fe200078e02ff */
[----:B------:R-:W-:Y:S01]  /*43c0*/  PRMT R45, RZ, 0x7610, R45 ;  /* 0x00007610ff2d7816 */ /* 0x000fe2000000002d */
[C---:B------:R-:W-:Y:S02]  /*43d0*/  IMAD R41, R54.reuse, 0x2e, RZ ;  /* 0x0000002e36297824 */ /* 0x040fe400078e02ff */
[C---:B------:R-:W-:Y:S01]  /*43e0*/  IMAD R31, R54.reuse, 0x2c, RZ ;  /* 0x0000002c361f7824 */ /* 0x040fe200078e02ff */
[----:B------:R-:W-:Y:S01]  /*43f0*/  PRMT R48, RZ, 0x7610, R48 ;  /* 0x00007610ff307816 */ /* 0x000fe20000000030 */
[----:B------:R-:W-:-:S02]  /*4400*/  IMAD R28, R54, 0x3, RZ ;  /* 0x00000003361c7824 */ /* 0x000fc400078e02ff */
[C---:B------:R-:W-:Y:S01]  /*4410*/  IMAD R71, R54.reuse, 0x30, RZ ;  /* 0x0000003036477824 */ /* 0x040fe200078e02ff */
[----:B------:R-:W-:Y:S01]  /*4420*/  PRMT R56, RZ, 0x7610, R56 ;  /* 0x00007610ff387816 */ /* 0x000fe20000000038 */
[C---:B------:R-:W-:Y:S02]  /*4430*/  IMAD R43, R54.reuse, 0x1a, RZ ;  /* 0x0000001a362b7824 */ /* 0x040fe400078e02ff */
[C---:B------:R-:W-:Y:S01]  /*4440*/  IMAD R29, R54.reuse, 0xe, RZ ;  /* 0x0000000e361d7824 */ /* 0x040fe200078e02ff */
[----:B------:R-:W-:Y:S01]  /*4450*/  PRMT R49, RZ, 0x7610, R49 ;  /* 0x00007610ff317816 */ /* 0x000fe20000000031 */
[----:B0-----:R-:W5:Y:S01]  /*4460*/  @!P1 LDG.E.U16 R57, desc[UR22][R38.64] ;  /* 0x0000001626399981 */ /* 0x001f62000c1e1500 */
[----:B------:R-:W-:Y:S01]  /*4470*/  IADD3 R4, P1, PT, R3, R38, RZ ;  /* 0x0000002603047210 */ /* 0x000fe20007f3e0ff */
[C---:B------:R-:W-:Y:S01]  /*4480*/  IMAD R77, R54.reuse, 0x34, RZ ;  /* 0x00000034364d7824 */ /* 0x040fe200078e02ff */
[----:B------:R-:W0:Y:S01]  /*4490*/  LDCU UR5, c[0x0][0x3b0] ;  /* 0x00007600ff0577ac */ /* 0x000e220008000800 */
[----:B------:R1:W5:Y:S01]  /*44a0*/  @!P3 LDG.E.U16 R11, desc[UR22][R12.64] ;  /* 0x000000160c0bb981 */ /* 0x000362000c1e1500 */
[----:B------:R-:W-:-:S02]  /*44b0*/  LEA.HI.X.SX32 R5, R54, R39, 0x1, P1 ;  /* 0x0000002736057211 */ /* 0x000fc400008f0eff */
[----:B------:R-:W-:Y:S01]  /*44c0*/  LOP3.LUT P3, RZ, R6, 0x1, RZ, 0xc0, !PT ;  /* 0x0000000106ff7812 */ /* 0x000fe2000786c0ff */
[----:B------:R3:W5:Y:S01]  /*44d0*/  @!P5 LDG.E.U16 R53, desc[UR22][R8.64] ;  /* 0x000000160835d981 */ /* 0x000762000c1e1500 */
[----:B------:R-:W-:-:S03]  /*44e0*/  SHF.R.U32.HI R6, RZ, 0xe, R50 ;  /* 0x0000000eff067819 */ /* 0x000fc60000011632 */
[----:B------:R4:W5:Y:S01]  /*44f0*/  @!P4 LDG.E.U16 R58, desc[UR22][R4.64] ;  /* 0x00000016043ac981 */ /* 0x000962000c1e1500 */
[----:B------:R-:W-:Y:S01]  /*4500*/  LOP3.LUT P1, RZ, R6, 0x1, RZ, 0xc0, !PT ;  /* 0x0000000106ff7812 */ /* 0x000fe2000782c0ff */
[C---:B-1----:R-:W-:Y:S01]  /*4510*/  IMAD.SHL.U32 R13, R54.reuse, 0x10, RZ ;  /* 0x00000010360d7824 */ /* 0x042fe200078e00ff */
[-C--:B------:R-:W-:Y:S01]  /*4520*/  LEA R16, P4, R54, R38.reuse, 0x5 ;  /* 0x0000002636107211 */ /* 0x080fe200078828ff */
[----:B------:R-:W-:Y:S01]  /*4530*/  VIADD R6, R10, 0xfffffffb ;  /* 0xfffffffb0a067836 */ /* 0x000fe20000000000 */
[----:B------:R-:W-:Y:S02]  /*4540*/  IADD3 R18, P5, PT, R19, R38, RZ ;  /* 0x0000002613127210 */ /* 0x000fe40007fbe0ff */
[-C--:B------:R-:W-:Y:S02]  /*4550*/  LEA.HI.X.SX32 R17, R13, R39.reuse, 0x1, P4 ;  /* 0x000000270d117211 */ /* 0x080fe400020f0eff */
[----:B------:R-:W-:Y:S01]  /*4560*/  ISETP.GE.U32.AND P4, PT, R6, 0x7fffffdc, PT ;  /* 0x7fffffdc0600780c */ /* 0x000fe20003f86070 */
[----:B------:R-:W-:Y:S01]  /*4570*/  VIADD R6, R10, 0xfffffff6 ;  /* 0xfffffff60a067836 */ /* 0x000fe20000000000 */
[----:B------:R-:W-:Y:S01]  /*4580*/  LEA.HI.X.SX32 R19, R15, R39, 0x1, P5 ;  /* 0x000000270f137211 */ /* 0x000fe200028f0eff */
[----:B---3--:R-:W-:Y:S01]  /*4590*/  IMAD R9, R54, 0x12, RZ ;  /* 0x0000001236097824 */ /* 0x008fe200078e02ff */
[----:B------:R-:W-:-:S02]  /*45a0*/  PRMT R12, RZ, 0x7610, R12 ;  /* 0x00007610ff0c7816 */ /* 0x000fc4000000000c */
[----:B------:R-:W-:Y:S01]  /*45b0*/  ISETP.GE.U32.AND P5, PT, R6, 0x7fffffd7, PT ;  /* 0x7fffffd70600780c */ /* 0x000fe20003fa6070 */
[----:B------:R-:W5:Y:S01]  /*45c0*/  @P1 LDG.E.U16 R37, desc[UR22][R18.64] ;  /* 0x0000001612251981 */ /* 0x000f62000c1e1500 */
[-C--:B------:R-:W-:Y:S01]  /*45d0*/  IADD3 R14, P6, PT, R9, R38.reuse, RZ ;  /* 0x00000026090e7210 */ /* 0x080fe20007fde0ff */
[----:B------:R-:W-:Y:S01]  /*45e0*/  VIADD R6, R10, 0xfffffff7 ;  /* 0xfffffff70a067836 */ /* 0x000fe20000000000 */
[----:B----4-:R-:W-:Y:S01]  /*45f0*/  LEA R4, P1, R54, R38, 0x3 ;  /* 0x0000002636047211 */ /* 0x010fe200078218ff */
[----:B------:R1:W5:Y:S01]  /*4600*/  @P3 LDG.E.U16 R12, desc[UR22][R16.64] ;  /* 0x00000016100c3981 */ /* 0x000362000c1e1500 */
[----:B------:R-:W-:Y:S02]  /*4610*/  SHF.R.U32.HI R8, RZ, 0xd, R50 ;  /* 0x0000000dff087819 */ /* 0x000fe40000011632 */
[-C--:B------:R-:W-:Y:S02]  /*4620*/  LEA.HI.X.SX32 R15, R21, R39.reuse, 0x1, P6 ;  /* 0x00000027150f7211 */ /* 0x080fe400030f0eff */
[----:B------:R-:W-:-:S02]  /*4630*/  LEA.HI.X.SX32 R5, R20, R39, 0x1, P1 ;  /* 0x0000002714057211 */ /* 0x000fc400008f0eff */
[----:B------:R-:W-:Y:S01]  /*4640*/  ISETP.GE.U32.AND P3, PT, R6, 0x7fffffd8, PT ;  /* 0x7fffffd80600780c */ /* 0x000fe20003f66070 */
[----:B------:R3:W5:Y:S01]  /*4650*/  @!P5 LDG.E.U16 R44, desc[UR22][R14.64] ;  /* 0x000000160e2cd981 */ /* 0x000762000c1e1500 */
[----:B-1----:R-:W-:Y:S01]  /*4660*/  IMAD R17, R54, 0x24, RZ ;  /* 0x0000002436117824 */ /* 0x002fe200078e02ff */
[----:B------:R-:W-:Y:S02]  /*4670*/  LOP3.LUT P1, RZ, R8, 0x1, RZ, 0xc0, !PT ;  /* 0x0000000108ff7812 */ /* 0x000fe4000782c0ff */
[----:B------:R1:W5:Y:S01]  /*4680*/  @!P4 LDG.E.U16 R51, desc[UR22][R4.64] ;  /* 0x000000160433c981 */ /* 0x000362000c1e1500 */
[-C--:B------:R-:W-:Y:S02]  /*4690*/  LEA R8, P4, R54, R38.reuse, 0x4 ;  /* 0x0000002636087211 */ /* 0x080fe400078820ff */
[----:B------:R-:W-:Y:S01]  /*46a0*/  IADD3 R16, P5, PT, R17, R38, RZ ;  /* 0x0000002611107210 */ /* 0x000fe20007fbe0ff */
[----:B------:R-:W-:Y:S01]  /*46b0*/  VIADD R6, R10, 0xfffffffa ;  /* 0xfffffffa0a067836 */ /* 0x000fe20000000000 */
[----:B------:R-:W-:-:S02]  /*46c0*/  SHF.R.U32.HI R18, RZ, 0xc, R50 ;  /* 0x0000000cff127819 */ /* 0x000fc40000011632 */
[-C--:B------:R-:W-:Y:S01]  /*46d0*/  LEA.HI.X.SX32 R17, R9, R39.reuse, 0x1, P5 ;  /* 0x0000002709117211 */ /* 0x080fe200028f0eff */
[----:B---3--:R-:W-:Y:S01]  /*46e0*/  IMAD R15, R54, 0x26, RZ ;  /* 0x00000026360f7824 */ /* 0x008fe200078e02ff */
[----:B------:R-:W-:Y:S02]  /*46f0*/  PRMT R13, RZ, 0x7610, R13 ;  /* 0x00007610ff0d7816 */ /* 0x000fe4000000000d */
[----:B------:R-:W-:Y:S02]  /*4700*/  LEA.HI.X.SX32 R9, R22, R39, 0x1, P4 ;  /* 0x0000002716097211 */ /* 0x000fe400020f0eff */
[----:B------:R-:W-:Y:S01]  /*4710*/  ISETP.GE.U32.AND P5, PT, R6, 0x7fffffdb, PT ;  /* 0x7fffffdb0600780c */ /* 0x000fe20003fa6070 */
[----:B-1----:R-:W-:Y:S01]  /*4720*/  IMAD R5, R54, 0x13, RZ ;  /* 0x0000001336057824 */ /* 0x002fe200078e02ff */
[----:B------:R-:W-:Y:S01]  /*4730*/  LOP3.LUT P4, RZ, R18, 0x1, RZ, 0xc0, !PT ;  /* 0x0000000112ff7812 */ /* 0x000fe2000788c0ff */
[----:B------:R-:W5:Y:S01]  /*4740*/  @!P3 LDG.E.U16 R47, desc[UR22][R8.64] ;  /* 0x00000016082fb981 */ /* 0x000f62000c1e1500 */
[----:B------:R-:W-:-:S03]  /*4750*/  IADD3 R14, P3, PT, R15, R38, RZ ;  /* 0x000000260f0e7210 */ /* 0x000fc60007f7e0ff */
[----:B------:R1:W5:Y:S01]  /*4760*/  @P1 LDG.E.U16 R13, desc[UR22][R16.64] ;  /* 0x00000016100d1981 */ /* 0x000362000c1e1500 */
[-C--:B------:R-:W-:Y:S01]  /*4770*/  IADD3 R4, P1, PT, R23, R38.reuse, RZ ;  /* 0x0000002617047210 */ /* 0x080fe20007f3e0ff */
[----:B------:R-:W-:Y:S01]  /*4780*/  VIADD R6, R10, 0xfffffff5 ;  /* 0xfffffff50a067836 */ /* 0x000fe20000000000 */
[----:B------:R-:W-:Y:S02]  /*4790*/  SHF.R.U32.HI R18, RZ, 0xb, R50 ;  /* 0x0000000bff127819 */ /* 0x000fe40000011632 */
[-C--:B------:R-:W-:Y:S01]  /*47a0*/  LEA.HI.X.SX32 R15, R5, R39.reuse, 0x1, P3 ;  /* 0x00000027050f7211 */ /* 0x080fe200018f0eff */
[----:B------:R-:W-:Y:S01]  /*47b0*/  IMAD R19, R54, 0x28, RZ ;  /* 0x0000002836137824 */ /* 0x000fe200078e02ff */
[----:B------:R-:W-:Y:S02]  /*47c0*/  LEA.HI.X.SX32 R5, R24, R39, 0x1, P1 ;  /* 0x0000002718057211 */ /* 0x000fe400008f0eff */
[----:B------:R-:W-:Y:S01]  /*47d0*/  LOP3.LUT P1, RZ, R18, 0x1, RZ, 0xc0, !PT ;  /* 0x0000000112ff7812 */ /* 0x000fe2000782c0ff */
[----:B-1----:R-:W-:Y:S01]  /*47e0*/  IMAD R17, R54, 0x14, RZ ;  /* 0x0000001436117824 */ /* 0x002fe200078e02ff */
[----:B------:R-:W-:Y:S01]  /*47f0*/  ISETP.GE.U32.AND P3, PT, R6, 0x7fffffd6, PT ;  /* 0x7fffffd60600780c */ /* 0x000fe20003f66070 */
[----:B------:R-:W5:Y:S01]  /*4800*/  @!P5 LDG.E.U16 R52, desc[UR22][R4.64] ;  /* 0x000000160434d981 */ /* 0x000f62000c1e1500 */
[----:B------:R-:W-:Y:S01]  /*4810*/  IADD3 R18, P5, PT, R19, R38, RZ ;  /* 0x0000002613127210 */ /* 0x000fe20007fbe0ff */
[----:B------:R-:W-:-:S02]  /*4820*/  VIADD R6, R10, 0xfffffff4 ;  /* 0xfffffff40a067836 */ /* 0x000fc40000000000 */
[----:B------:R1:W5:Y:S01]  /*4830*/  @P4 LDG.E.U16 R36, desc[UR22][R14.64] ;  /* 0x000000160e244981 */ /* 0x000362000c1e1500 */
[C---:B------:R-:W-:Y:S02]  /*4840*/  IADD3 R8, P4, PT, R17.reuse, R38, RZ ;  /* 0x0000002611087210 */ /* 0x040fe40007f9e0ff */
[-C--:B------:R-:W-:Y:S02]  /*4850*/  LEA.HI.X.SX32 R19, R17, R39.reuse, 0x1, P5 ;  /* 0x0000002711137211 */ /* 0x080fe400028f0eff */
[----:B------:R-:W-:Y:S02]  /*4860*/  LEA.HI.X.SX32 R9, R23, R39, 0x1, P4 ;  /* 0x0000002717097211 */ /* 0x000fe400020f0eff */
[----:B-1----:R-:W-:Y:S01]  /*4870*/  PRMT R14, RZ, 0x7610, R14 ;  /* 0x00007610ff0e7816 */ /* 0x002fe2000000000e */
[C---:B------:R-:W-:Y:S01]  /*4880*/  IMAD R15, R54.reuse, 0x16, RZ ;  /* 0x00000016360f7824 */ /* 0x040fe200078e02ff */
[----:B------:R-:W-:Y:S01]  /*4890*/  SHF.R.U32.HI R16, RZ, 0xa, R50 ;  /* 0x0000000aff107819 */ /* 0x000fe20000011632 */
[----:B------:R-:W-:Y:S01]  /*48a0*/  IMAD R5, R54, 0x15, RZ ;  /* 0x0000001536057824 */ /* 0x000fe200078e02ff */
[----:B------:R-:W-:Y:S01]  /*48b0*/  ISETP.GE.U32.AND P4, PT, R6, 0x7fffffd5, PT ;  /* 0x7fffffd50600780c */ /* 0x000fe20003f86070 */
[----:B------:R1:W5:Y:S01]  /*48c0*/  @!P3 LDG.E.U16 R42, desc[UR22][R8.64] ;  /* 0x00000016082ab981 */ /* 0x000362000c1e1500 */
[----:B------:R-:W-:-:S03]  /*48d0*/  LOP3.LUT P5, RZ, R16, 0x1, RZ, 0xc0, !PT ;  /* 0x0000000110ff7812 */ /* 0x000fc600078ac0ff */
[----:B------:R3:W5:Y:S01]  /*48e0*/  @P1 LDG.E.U16 R14, desc[UR22][R18.64] ;  /* 0x00000016120e1981 */ /* 0x000762000c1e1500 */
[-C--:B------:R-:W-:Y:S02]  /*48f0*/  IADD3 R26, P1, PT, R27, R38.reuse, RZ ;  /* 0x000000261b1a7210 */ /* 0x080fe40007f3e0ff */
[-C--:B------:R-:W-:Y:S02]  /*4900*/  IADD3 R4, P3, PT, R15, R38.reuse, RZ ;  /* 0x000000260f047210 */ /* 0x080fe40007f7e0ff */
[--C-:B------:R-:W-:Y:S02]  /*4910*/  SHF.R.U32.HI R16, RZ, 0x8, R50.reuse ;  /* 0x00000008ff107819 */ /* 0x100fe40000011632 */
[-C--:B------:R-:W-:Y:S02]  /*4920*/  LEA.HI.X.SX32 R27, R5, R39.reuse, 0x1, P1 ;  /* 0x00000027051b7211 */ /* 0x080fe400008f0eff */
[----:B------:R-:W-:Y:S02]  /*4930*/  LEA.HI.X.SX32 R5, R25, R39, 0x1, P3 ;  /* 0x0000002719057211 */ /* 0x000fe400018f0eff */
[----:B------:R-:W-:Y:S01]  /*4940*/  LOP3.LUT P3, RZ, R16, 0x1, RZ, 0xc0, !PT ;  /* 0x0000000110ff7812 */ /* 0x000fe2000786c0ff */
[----:B-1----:R-:W-:Y:S01]  /*4950*/  IMAD R9, R54, 0x17, RZ ;  /* 0x0000001736097824 */ /* 0x002fe200078e02ff */
[----:B------:R-:W-:Y:S01]  /*4960*/  PRMT R17, RZ, 0x7610, R17 ;  /* 0x00007610ff117816 */ /* 0x000fe20000000011 */
[----:B------:R-:W5:Y:S01]  /*4970*/  @!P4 LDG.E.U16 R45, desc[UR22][R4.64] ;  /* 0x00000016042dc981 */ /* 0x000f62000c1e1500 */
[----:B------:R-:W-:Y:S01]  /*4980*/  IADD3 R40, P6, PT, R41, R38, RZ ;  /* 0x0000002629287210 */ /* 0x000fe20007fde0ff */
[----:B------:R-:W-:Y:S01]  /*4990*/  VIADD R8, R10, 0xfffffff9 ;  /* 0xfffffff90a087836 */ /* 0x000fe20000000000 */
[----:B------:R-:W-:-:S02]  /*49a0*/  SHF.R.U32.HI R6, RZ, 0x9, R50 ;  /* 0x00000009ff067819 */ /* 0x000fc40000011632 */
[----:B------:R-:W-:Y:S01]  /*49b0*/  IADD3 R30, P4, PT, R31, R38, RZ ;  /* 0x000000261f1e7210 */ /* 0x000fe20007f9e0ff */
[----:B------:R1:W5:Y:S01]  /*49c0*/  @P5 LDG.E.U16 R17, desc[UR22][R26.64] ;  /* 0x000000161a115981 */ /* 0x000362000c1e1500 */
[----:B---3--:R-:W-:Y:S02]  /*49d0*/  PRMT R18, RZ, 0x7610, R18 ;  /* 0x00007610ff127816 */ /* 0x008fe40000000012 */
[-C--:B------:R-:W-:Y:S02]  /*49e0*/  LEA.HI.X.SX32 R41, R9, R39.reuse, 0x1, P6 ;  /* 0x0000002709297211 */ /* 0x080fe400030f0eff */
[----:B------:R-:W-:Y:S02]  /*49f0*/  LOP3.LUT P1, RZ, R6, 0x1, RZ, 0xc0, !PT ;  /* 0x0000000106ff7812 */ /* 0x000fe4000782c0ff */
[----:B------:R-:W-:Y:S01]  /*4a00*/  LEA.HI.X.SX32 R31, R15, R39, 0x1, P4 ;  /* 0x000000270f1f7211 */ /* 0x000fe200020f0eff */
[----:B------:R-:W5:Y:S01]  /*4a10*/  @P3 LDG.E.U16 R18, desc[UR22][R40.64] ;  /* 0x0000001628123981 */ /* 0x000f62000c1e1500 */
[----:B------:R-:W-:Y:S01]  /*4a20*/  ISETP.GE.U32.AND P4, PT, R8, 0x7fffffda, PT ;  /* 0x7fffffda0800780c */ /* 0x000fe20003f86070 */
[----:B-1----:R-:W-:-:S02]  /*4a30*/  IMAD R27, R54, 0xc, RZ ;  /* 0x0000000c361b7824 */ /* 0x002fc400078e02ff */
[----:B------:R-:W-:Y:S01]  /*4a40*/  IMAD R26, R54, 0x6, RZ ;  /* 0x00000006361a7824 */ /* 0x000fe200078e02ff */
[----:B------:R-:W-:Y:S02]  /*4a50*/  PRMT R15, RZ, 0x7610, R15 ;  /* 0x00007610ff0f7816 */ /* 0x000fe4000000000f */
[-C--:B------:R-:W-:Y:S01]  /*4a60*/  IADD3 R8, P3, PT, R27, R38.reuse, RZ ;  /* 0x000000261b087210 */ /* 0x080fe20007f7e0ff */
[----:B------:R-:W-:Y:S01]  /*4a70*/  VIADD R6, R10, 0xfffffffc ;  /* 0xfffffffc0a067836 */ /* 0x000fe20000000000 */
[----:B------:R-:W-:Y:S01]  /*4a80*/  SHF.R.U32.HI R16, RZ, 0x7, R50 ;  /* 0x00000007ff107819 */ /* 0x000fe20000011632 */
[----:B------:R-:W-:Y:S01]  /*4a90*/  IMAD R19, R54, 0x18, RZ ;  /* 0x0000001836137824 */ /* 0x000fe200078e02ff */
[----:B------:R-:W-:Y:S01]  /*4aa0*/  LEA.HI.X.SX32 R9, R26, R39, 0x1, P3 ;  /* 0x000000271a097211 */ /* 0x000fe200018f0eff */
[----:B------:R1:W5:Y:S01]  /*4ab0*/  @P1 LDG.E.U16 R15, desc[UR22][R30.64] ;  /* 0x000000161e0f1981 */ /* 0x000362000c1e1500 */
[----:B------:R-:W-:Y:S01]  /*4ac0*/  ISETP.GE.U32.AND P5, PT, R6, 0x7fffffdd, PT ;  /* 0x7fffffdd0600780c */ /* 0x000fe20003fa6070 */
[----:B------:R-:W-:Y:S01]  /*4ad0*/  VIADD R6, R10, 0xfffffff3 ;  /* 0xfffffff30a067836 */ /* 0x000fe20000000000 */
[-C--:B------:R-:W-:Y:S01]  /*4ae0*/  IADD3 R4, P1, PT, R26, R38.reuse, RZ ;  /* 0x000000261a047210 */ /* 0x080fe20007f3e0ff */
[----:B------:R3:W5:Y:S01]  /*4af0*/  @!P4 LDG.E.U16 R48, desc[UR22][R8.64] ;  /* 0x000000160830c981 */ /* 0x000762000c1e1500 */
[----:B------:R-:W-:Y:S01]  /*4b00*/  LOP3.LUT P3, RZ, R16, 0x1, RZ, 0xc0, !PT ;  /* 0x0000000110ff7812 */ /* 0x000fe2000786c0ff */
[----:B------:R-:W-:Y:S01]  /*4b10*/  VIADD R16, R10, 0xfffffff2 ;  /* 0xfffffff20a107836 */ /* 0x000fe20000000000 */
[----:B------:R-:W-:-:S02]  /*4b20*/  IADD3 R60, P4, PT, R19, R38, RZ ;  /* 0x00000026133c7210 */ /* 0x000fc40007f9e0ff */
[-C--:B------:R-:W-:Y:S02]  /*4b30*/  LEA.HI.X.SX32 R5, R28, R39.reuse, 0x1, P1 ;  /* 0x000000271c057211 */ /* 0x080fe400008f0eff */
[----:B------:R-:W-:Y:S02]  /*4b40*/  IADD3 R70, P6, PT, R71, R38, RZ ;  /* 0x0000002647467210 */ /* 0x000fe40007fde0ff */
[----:B------:R-:W-:Y:S01]  /*4b50*/  ISETP.GE.U32.AND P1, PT, R6, 0x7fffffd4, PT ;  /* 0x7fffffd40600780c */ /* 0x000fe20003f26070 */
[----:B-1----:R-:W-:Y:S01]  /*4b60*/  IMAD R31, R54, 0xd, RZ ;  /* 0x0000000d361f7824 */ /* 0x002fe200078e02ff */
[----:B------:R-:W-:Y:S01]  /*4b70*/  LEA.HI.X.SX32 R61, R27, R39, 0x1, P4 ;  /* 0x000000271b3d7211 */ /* 0x000fe200020f0eff */
[----:B------:R1:W5:Y:S01]  /*4b80*/  @!P5 LDG.E.U16 R56, desc[UR22][R4.64] ;  /* 0x000000160438d981 */ /* 0x000362000c1e1500 */
[----:B------:R-:W-:Y:S02]  /*4b90*/  ISETP.GE.U32.AND P4, PT, R16, 0x7fffffd3, PT ;  /* 0x7fffffd31000780c */ /* 0x000fe40003f86070 */
[----:B------:R-:W-:-:S02]  /*4ba0*/  PRMT R16, RZ, 0x7610, R16 ;  /* 0x00007610ff107816 */ /* 0x000fc40000000010 */
[----:B------:R-:W-:Y:S01]  /*4bb0*/  LEA.HI.X.SX32 R71, R19, R39, 0x1, P6 ;  /* 0x0000002713477211 */ /* 0x000fe200030f0eff */
[----:B------:R-:W-:Y:S01]  /*4bc0*/  VIADD R6, R10, 0xfffffff8 ;  /* 0xfffffff80a067836 */ /* 0x000fe20000000000 */
[----:B------:R-:W-:-:S03]  /*4bd0*/  PRMT R40, RZ, 0x7610, R40 ;  /* 0x00007610ff287816 */ /* 0x000fc60000000028 */
[----:B------:R4:W5:Y:S01]  /*4be0*/  @P3 LDG.E.U16 R16, desc[UR22][R70.64] ;  /* 0x0000001646103981 */ /* 0x000962000c1e1500 */
[-C--:B---3--:R-:W-:Y:S02]  /*4bf0*/  IADD3 R8, P3, PT, R43, R38.reuse, RZ ;  /* 0x000000262b087210 */ /* 0x088fe40007f7e0ff */
[----:B------:R-:W-:Y:S01]  /*4c00*/  ISETP.GE.U32.AND P5, PT, R6, 0x7fffffd9, PT ;  /* 0x7fffffd90600780c */ /* 0x000fe20003fa6070 */
[----:B------:R3:W5:Y:S01]  /*4c10*/  @!P1 LDG.E.U16 R40, desc[UR22][R60.64] ;  /* 0x000000163c289981 */ /* 0x000762000c1e1500 */
[----:B------:R-:W-:Y:S01]  /*4c20*/  PRMT R41, RZ, 0x7610, R41 ;  /* 0x00007610ff297816 */ /* 0x000fe20000000029 */
[C---:B------:R-:W-:Y:S01]  /*4c30*/  IMAD R30, R54.reuse, 0x7, RZ ;  /* 0x00000007361e7824 */ /* 0x040fe200078e02ff */
[----:B------:R-:W-:Y:S02]  /*4c40*/  LEA.HI.X.SX32 R9, R31, R39, 0x1, P3 ;  /* 0x000000271f097211 */ /* 0x000fe400018f0eff */
[----:B-1----:R-:W-:Y:S01]  /*4c50*/  IADD3 R4, P1, PT, R29, R38, RZ ;  /* 0x000000261d047210 */ /* 0x002fe20007f3e0ff */
[----:B----4-:R-:W-:-:S02]  /*4c60*/  IMAD R71, R54, 0x32, RZ ;  /* 0x0000003236477824 */ /* 0x010fc400078e02ff */
[----:B------:R-:W5:Y:S01]  /*4c70*/  @!P4 LDG.E.U16 R41, desc[UR22][R8.64] ;  /* 0x000000160829c981 */ /* 0x000f62000c1e1500 */
[-C--:B------:R-:W-:Y:S01]  /*4c80*/  LEA.HI.X.SX32 R5, R30, R39.reuse, 0x1, P1 ;  /* 0x000000271e057211 */ /* 0x080fe200008f0eff */
[C---:B------:R-:W-:Y:S01]  /*4c90*/  IMAD R19, R54.reuse, 0x19, RZ ;  /* 0x0000001936137824 */ /* 0x040fe200078e02ff */
[-C--:B------:R-:W-:Y:S01]  /*4ca0*/  IADD3 R70, P4, PT, R71, R38.reuse, RZ ;  /* 0x0000002647467210 */ /* 0x080fe20007f9e0ff */
[----:B------:R-:W-:Y:S02]  /*4cb0*/  IMAD R75, R54, 0x36, RZ ;  /* 0x00000036364b7824 */ /* 0x000fe400078e02ff */
[----:B------:R-:W-:Y:S01]  /*4cc0*/  VIADD R6, R10, 0xfffffff1 ;  /* 0xfffffff10a067836 */ /* 0x000fe20000000000 */
[----:B------:R1:W5:Y:S01]  /*4cd0*/  @!P5 LDG.E.U16 R49, desc[UR22][R4.64] ;  /* 0x000000160431d981 */ /* 0x000362000c1e1500 */
[C---:B---3--:R-:W-:Y:S01]  /*4ce0*/  IMAD R61, R54.reuse, 0x1b, RZ ;  /* 0x0000001b363d7824 */ /* 0x048fe200078e02ff */
[----:B------:R-:W-:Y:S01]  /*4cf0*/  LEA.HI.X.SX32 R71, R19, R39, 0x1, P4 ;  /* 0x0000002713477211 */ /* 0x000fe200020f0eff */
[C---:B------:R-:W-:Y:S01]  /*4d00*/  IMAD R135, R54.reuse, 0x38, RZ ;  /* 0x0000003836877824 */ /* 0x040fe200078e02ff */
[-C--:B------:R-:W-:Y:S01]  /*4d10*/  IADD3 R76, P5, PT, R77, R38.reuse, RZ ;  /* 0x000000264d4c7210 */ /* 0x080fe20007fbe0ff */
[----:B------:R-:W-:Y:S01]  /*4d20*/  IMAD R137, R54, 0x3a, RZ ;  /* 0x0000003a36897824 */ /* 0x000fe200078e02ff */
[----:B------:R-:W-:-:S02]  /*4d30*/  IADD3 R74, P4, PT, R75, R38, RZ ;  /* 0x000000264b4a7210 */ /* 0x000fc40007f9e0ff */
[----:B------:R-:W-:Y:S01]  /*4d40*/  ISETP.GE.U32.AND P1, PT, R6, 0x7fffffd2, PT ;  /* 0x7fffffd20600780c */ /* 0x000fe20003f26070 */
[C---:B------:R-:W-:Y:S01]  /*4d50*/  IMAD R133, R54.reuse, 0x1c, RZ ;  /* 0x0000001c36857824 */ /* 0x040fe200078e02ff */
[----:B------:R-:W-:Y:S01]  /*4d60*/  SHF.R.U32.HI R6, RZ, 0x6, R50 ;  /* 0x00000006ff067819 */ /* 0x000fe20000011632 */
[C---:B-1----:R-:W-:Y:S01]  /*4d70*/  IMAD R5, R54.reuse, 0x3c, RZ ;  /* 0x0000003c36057824 */ /* 0x042fe200078e02ff */
[-C--:B------:R-:W-:Y:S01]  /*4d80*/  LEA.HI.X.SX32 R77, R43, R39.reuse, 0x1, P5 ;  /* 0x000000272b4d7211 */ /* 0x080fe200028f0eff */
[C---:B------:R-:W-:Y:S01]  /*4d90*/  IMAD R131, R54.reuse, 0x1d, RZ ;  /* 0x0000001d36837824 */ /* 0x040fe200078e02ff */
[----:B------:R-:W-:Y:S01]  /*4da0*/  LEA.HI.X.SX32 R75, R61, R39, 0x1, P4 ;  /* 0x000000273d4b7211 */ /* 0x000fe200020f0eff */
[----:B------:R-:W-:Y:S01]  /*4db0*/  IMAD R19, R54, 0x3e, RZ ;  /* 0x0000003e36137824 */ /* 0x000fe200078e02ff */
[-C--:B------:R-:W-:Y:S02]  /*4dc0*/  IADD3 R4, P5, PT, R137, R38.reuse, RZ ;  /* 0x0000002689047210 */ /* 0x080fe40007fbe0ff */
[----:B------:R-:W-:-:S02]  /*4dd0*/  IADD3 R60, P4, PT, R135, R38, RZ ;  /* 0x00000026873c7210 */ /* 0x000fc40007f9e0ff */
[----:B------:R-:W-:Y:S02]  /*4de0*/  LOP3.LUT P3, RZ, R6, 0x1, RZ, 0xc0, !PT ;  /* 0x0000000106ff7812 */ /* 0x000fe4000786c0ff */
[-C--:B------:R-:W-:Y:S02]  /*4df0*/  IADD3 R6, P6, PT, R5, R38.reuse, RZ ;  /* 0x0000002605067210 */ /* 0x080fe40007fde0ff */
[-C--:B------:R-:W-:Y:S02]  /*4e00*/  LEA.HI.X.SX32 R5, R131, R39.reuse, 0x1, P5 ;  /* 0x0000002783057211 */ /* 0x080fe400028f0eff */
[----:B------:R-:W-:Y:S02]  /*4e10*/  LEA.HI.X.SX32 R61, R133, R39, 0x1, P4 ;  /* 0x00000027853d7211 */ /* 0x000fe400020f0eff */
[-C--:B------:R-:W-:Y:S02]  /*4e20*/  IADD3 R8, P5, PT, R19, R38.reuse, RZ ;  /* 0x0000002613087210 */ /* 0x080fe40007fbe0ff */
[----:B------:R-:W-:-:S02]  /*4e30*/  IADD3 R132, P4, PT, R133, R38, RZ ;  /* 0x0000002685847210 */ /* 0x000fc40007f9e0ff */
[----:B------:R-:W-:Y:S01]  /*4e40*/  SHF.R.U32.HI R19, RZ, 0x4, R50 ;  /* 0x00000004ff137819 */ /* 0x000fe20000011632 */
[----:B------:R-:W-:Y:S01]  /*4e50*/  IMAD R9, R54, 0x1f, RZ ;  /* 0x0000001f36097824 */ /* 0x000fe200078e02ff */
[----:B------:R-:W-:Y:S02]  /*4e60*/  LEA.HI.X.SX32 R133, R29, R39, 0x1, P4 ;  /* 0x000000271d857211 */ /* 0x000fe400020f0eff */
[----:B------:R-:W-:Y:S02]  /*4e70*/  LOP3.LUT P4, RZ, R19, 0x1, RZ, 0xc0, !PT ;  /* 0x0000000113ff7812 */ /* 0x000fe4000788c0ff */
[----:B------:R-:W-:Y:S02]  /*4e80*/  PRMT R46, RZ, 0x7610, R46 ;  /* 0x00007610ff2e7816 */ /* 0x000fe4000000002e */
[--C-:B------:R-:W-:Y:S02]  /*4e90*/  SHF.R.U32.HI R43, RZ, 0x5, R50.reuse ;  /* 0x00000005ff2b7819 */ /* 0x100fe40000011632 */
[----:B------:R-:W-:-:S02]  /*4ea0*/  SHF.R.U32.HI R38, RZ, 0x3, R50 ;  /* 0x00000003ff267819 */ /* 0x000fc40000011632 */
[----:B------:R-:W-:Y:S01]  /*4eb0*/  LOP3.LUT R205, R33, 0x1f, RZ, 0xc0, !PT ;  /* 0x0000001f21cd7812 */ /* 0x000fe200078ec0ff */
[----:B------:R-:W5:Y:S01]  /*4ec0*/  @!P1 LDG.E.U16 R46, desc[UR22][R132.64] ;  /* 0x00000016842e9981 */ /* 0x000f62000c1e1500 */
[----:B------:R-:W-:Y:S02]  /*4ed0*/  LEA.HI.X.SX32 R9, R9, R39, 0x1, P5 ;  /* 0x0000002709097211 */ /* 0x000fe400028f0eff */
[----:B------:R-:W-:Y:S02]  /*4ee0*/  LOP3.LUT P5, RZ, R43, 0x1, RZ, 0xc0, !PT ;  /* 0x000000012bff7812 */ /* 0x000fe400078ac0ff */
[----:B------:R-:W-:Y:S02]  /*4ef0*/  PRMT R19, RZ, 0x7610, R19 ;  /* 0x00007610ff137816 */ /* 0x000fe40000000013 */
[----:B------:R-:W-:Y:S01]  /*4f00*/  PRMT R43, RZ, 0x7610, R43 ;  /* 0x00007610ff2b7816 */ /* 0x000fe2000000002b */
[----:B------:R-:W-:Y:S01]  /*4f10*/  IMAD R131, R205, R55, RZ ;  /* 0x00000037cd837224 */ /* 0x000fe200078e02ff */
[----:B------:R-:W-:-:S02]  /*4f20*/  LOP3.LUT P1, RZ, R38, 0x1, RZ, 0xc0, !PT ;  /* 0x0000000126ff7812 */ /* 0x000fc4000782c0ff */
[----:B------:R-:W-:Y:S01]  /*4f30*/  LEA.HI.X.SX32 R7, R7, R39, 0x1, P6 ;  /* 0x0000002707077211 */ /* 0x000fe200030f0eff */
[----:B------:R1:W5:Y:S01]  /*4f40*/  @P3 LDG.E.U16 R19, desc[UR22][R70.64] ;  /* 0x0000001646133981 */ /* 0x000362000c1e1500 */
[----:B------:R-:W-:Y:S01]  /*4f50*/  SHF.R.U32.HI R39, RZ, 0x2, R50 ;  /* 0x00000002ff277819 */ /* 0x000fe20000011632 */
[----:B0-----:R-:W-:Y:S02]  /*4f60*/  IMAD R62, R62, UR5, RZ ;  /* 0x000000053e3e7c24 */ /* 0x001fe4000f8e02ff */
[----:B------:R-:W5:Y:S01]  /*4f70*/  @P4 LDG.E.U16 R43, desc[UR22][R74.64] ;  /* 0x000000164a2b4981 */ /* 0x000f62000c1e1500 */
[----:B------:R-:W-:Y:S02]  /*4f80*/  LOP3.LUT P3, RZ, R39, 0x1, RZ, 0xc0, !PT ;  /* 0x0000000127ff7812 */ /* 0x000fe4000786c0ff */
[----:B------:R-:W-:Y:S02]  /*4f90*/  PRMT R39, RZ, 0x7610, R39 ;  /* 0x00007610ff277816 */ /* 0x000fe40000000027 */
[----:B-1----:R-:W-:Y:S01]  /*4fa0*/  LEA R70, P4, R131, UR18, 0x1 ;  /* 0x0000001283467c11 */ /* 0x002fe2000f8808ff */
[----:B------:R-:W-:-:S02]  /*4fb0*/  IMAD R197, R59, UR5, RZ ;  /* 0x000000053bc57c24 */ /* 0x000fc4000f8e02ff */
[----:B------:R-:W-:Y:S01]  /*4fc0*/  IMAD R64, R64, UR5, RZ ;  /* 0x0000000540407c24 */ /* 0x000fe2000f8e02ff */
[----:B------:R-:W-:Y:S01]  /*4fd0*/  LEA.HI.X.SX32 R71, R131, UR19, 0x1, P4 ;  /* 0x0000001383477c11 */ /* 0x000fe2000a0f0eff */
[----:B------:R-:W-:Y:S01]  /*4fe0*/  IMAD R65, R65, UR5, RZ ;  /* 0x0000000541417c24 */ /* 0x000fe2000f8e02ff */
[-C--:B------:R-:W-:Y:S01]  /*4ff0*/  LEA R194, P6, R62, R70.reuse, 0x1 ;  /* 0x000000463ec27211 */ /* 0x080fe200078c08ff */
[----:B------:R0:W5:Y:S01]  /*5000*/  @P1 LDG.E.U16 R39, desc[UR22][R60.64] ;  /* 0x000000163c271981 */ /* 0x000162000c1e1500 */
[----:B------:R-:W-:Y:S01]  /*5010*/  IMAD R63, R63, UR5, RZ ;  /* 0x000000053f3f7c24 */ /* 0x000fe2000f8e02ff */
[-C--:B------:R-:W-:Y:S01]  /*5020*/  LEA R196, P1, R197, R70.reuse, 0x1 ;  /* 0x00000046c5c47211 */ /* 0x080fe200078208ff */
[----:B------:R-:W-:Y:S01]  /*5030*/  IMAD R67, R67, UR5, RZ ;  /* 0x0000000543437c24 */ /* 0x000fe2000f8e02ff */
[----:B------:R-:W-:Y:S01]  /*5040*/  LEA R190, P4, R64, R70, 0x1 ;  /* 0x0000004640be7211 */ /* 0x000fe200078808ff */
[----:B------:R-:W-:Y:S01]  /*5050*/  IMAD R116, R116, UR5, RZ ;  /* 0x0000000574747c24 */ /* 0x000fe2000f8e02ff */
[----:B------:R-:W-:-:S02]  /*5060*/  LEA.HI.X.SX32 R195, R62, R71, 0x1, P6 ;  /* 0x000000473ec37211 */ /* 0x000fc400030f0eff */
[-C--:B------:R-:W-:Y:S01]  /*5070*/  LEA R188, P6, R65, R70.reuse, 0x1 ;  /* 0x0000004641bc7211 */ /* 0x080fe200078c08ff */
[----:B------:R-:W-:Y:S01]  /*5080*/  IMAD R66, R66, UR5, RZ ;  /* 0x0000000542427c24 */ /* 0x000fe2000f8e02ff */
[-C--:B------:R-:W-:Y:S01]  /*5090*/  LEA.HI.X.SX32 R197, R197, R71.reuse, 0x1, P1 ;  /* 0x00000047c5c57211 */ /* 0x080fe200008f0eff */
[----:B------:R-:W-:Y:S01]  /*50a0*/  IMAD R69, R69, UR5, RZ ;  /* 0x0000000545457c24 */ /* 0x000fe2000f8e02ff */
[-C--:B------:R-:W-:Y:S01]  /*50b0*/  LEA.HI.X.SX32 R191, R64, R71.reuse, 0x1, P4 ;  /* 0x0000004740bf7211 */ /* 0x080fe200020f0eff */
[----:B------:R-:W-:Y:S01]  /*50c0*/  IMAD R72, R72, UR5, RZ ;  /* 0x0000000548487c24 */ /* 0x000fe2000f8e02ff */
[-C--:B------:R-:W-:Y:S02]  /*50d0*/  LEA R192, P1, R63, R70.reuse, 0x1 ;  /* 0x000000463fc07211 */ /* 0x080fe400078208ff */
[----:B------:R-:W-:Y:S02]  /*50e0*/  LEA R184, P4, R67, R70, 0x1 ;  /* 0x0000004643b87211 */ /* 0x000fe400078808ff */
        /* <DEDUP_REMOVED lines=73> */
[-C--:B------:R-:W-:Y:S02]  /*5580*/  LEA R134, P6, R122, R70.reuse, 0x1 ;  /* 0x000000467a867211 */ /* 0x080fe400078c08ff */
[----:B------:R-:W-:Y:S01]  /*5590*/  PRMT R38, RZ, 0x7610, R38 ;  /* 0x00007610ff267816 */ /* 0x000fe20000000026 */
[----:B------:R-:W-:Y:S01]  /*55a0*/  IMAD R59, R130, UR5, RZ ;  /* 0x00000005823b7c24 */ /* 0x000fe2000f8e02ff */
[-C--:B------:R-:W-:Y:S01]  /*55b0*/  LEA.HI.X.SX32 R145, R90, R71.reuse, 0x1, P1 ;  /* 0x000000475a917211 */ /* 0x080fe200008f0eff */
[----:B------:R-:W-:Y:S01]  /*55c0*/  IMAD R95, R95, UR5, RZ ;  /* 0x000000055f5f7c24 */ /* 0x000fe2000f8e02ff */
[-C--:B------:R-:W-:Y:S01]  /*55d0*/  LEA.HI.X.SX32 R137, R94, R71.reuse, 0x1, P4 ;  /* 0x000000475e897211 */ /* 0x080fe200020f0eff */
[----:B------:R-:W-:Y:S01]  /*55e0*/  IMAD R99, R99, UR5, RZ ;  /* 0x0000000563637c24 */ /* 0x000fe2000f8e02ff */
[-C--:B------:R-:W-:Y:S01]  /*55f0*/  LEA R138, P1, R93, R70.reuse, 0x1 ;  /* 0x000000465d8a7211 */ /* 0x080fe200078208ff */
[----:B------:R-:W-:Y:S01]  /*5600*/  IMAD R204, R128, UR5, RZ ;  /* 0x0000000580cc7c24 */ /* 0x000fe2000f8e02ff */
[-C--:B------:R-:W-:Y:S01]  /*5610*/  LEA R130, P4, R96, R70.reuse, 0x1 ;  /* 0x0000004660827211 */ /* 0x080fe200078808ff */
[----:B------:R-:W-:Y:S01]  /*5620*/  IMAD R100, R100, UR5, RZ ;  /* 0x0000000564647c24 */ /* 0x000fe2000f8e02ff */
[-C--:B------:R-:W-:Y:S01]  /*5630*/  LEA.HI.X.SX32 R135, R122, R71.reuse, 0x1, P6 ;  /* 0x000000477a877211 */ /* 0x080fe200030f0eff */
[----:B------:R1:W5:Y:S01]  /*5640*/  @P5 LDG.E.U16 R38, desc[UR22][R76.64] ;  /* 0x000000164c265981 */ /* 0x000362000c1e1500 */
[-C--:B------:R-:W-:Y:S01]  /*5650*/  LEA R128, P6, R97, R70.reuse, 0x1 ;  /* 0x0000004661807211 */ /* 0x080fe200078c08ff */
[----:B------:R-:W-:Y:S01]  /*5660*/  IMAD R73, R124, UR5, RZ ;  /* 0x000000057c497c24 */ /* 0x000fe2000f8e02ff */
[-C--:B------:R-:W-:Y:S01]  /*5670*/  LEA.HI.X.SX32 R139, R93, R71.reuse, 0x1, P1 ;  /* 0x000000475d8b7211 */ /* 0x080fe200008f0eff */
[----:B------:R-:W-:Y:S01]  /*5680*/  IMAD R98, R98, UR5, RZ ;  /* 0x0000000562627c24 */ /* 0x000fe2000f8e02ff */
[-C--:B------:R-:W-:Y:S01]  /*5690*/  LEA.HI.X.SX32 R131, R96, R71.reuse, 0x1, P4 ;  /* 0x0000004760837211 */ /* 0x080fe200020f0eff */
[----:B0-----:R-:W-:Y:S01]  /*56a0*/  IMAD R60, R127, UR5, RZ ;  /* 0x000000057f3c7c24 */ /* 0x001fe2000f8e02ff */
[-C--:B------:R-:W-:Y:S01]  /*56b0*/  LEA R132, P1, R95, R70.reuse, 0x1 ;  /* 0x000000465f847211 */ /* 0x080fe200078208ff */
[----:B------:R-:W-:Y:S01]  /*56c0*/  IMAD R102, R102, UR5, RZ ;  /* 0x0000000566667c24 */ /* 0x000fe2000f8e02ff */
[----:B------:R-:W-:Y:S01]  /*56d0*/  LEA R124, P4, R99, R70, 0x1 ;  /* 0x00000046637c7211 */ /* 0x000fe200078808ff */
[----:B-1----:R-:W-:Y:S01]  /*56e0*/  IMAD R76, R129, UR5, RZ ;  /* 0x00000005814c7c24 */ /* 0x002fe2000f8e02ff */
[----:B------:R-:W-:-:S02]  /*56f0*/  LEA.HI.X.SX32 R129, R97, R71, 0x1, P6 ;  /* 0x0000004761817211 */ /* 0x000fc400030f0eff */
[-C--:B------:R-:W-:Y:S01]  /*5700*/  LEA R122, P6, R100, R70.reuse, 0x1 ;  /* 0x00000046647a7211 */ /* 0x080fe200078c08ff */
        /* <DEDUP_REMOVED lines=10> */
[----:B------:R-:W-:Y:S01]  /*57b0*/  IMAD R104, R104, UR5, RZ ;  /* 0x0000000568687c24 */ /* 0x000fe2000f8e02ff */
        /* <DEDUP_REMOVED lines=10> */
[----:B------:R-:W-:Y:S01]  /*5860*/  LEA.HI.X.SX32 R117, R102, R71, 0x1, P6 ;  /* 0x0000004766757211 */ /* 0x000fe200030f0eff */
[----:B------:R-:W-:Y:S01]  /*5870*/  IMAD R199, R110, UR5, RZ ;  /* 0x000000056ec77c24 */ /* 0x000fe2000f8e02ff */
[----:B------:R-:W-:Y:S01]  /*5880*/  LEA R110, P6, R105, R70, 0x1 ;  /* 0x00000046696e7211 */ /* 0x000fe200078c08ff */
[----:B------:R-:W-:-:S02]  /*5890*/  IMAD R74, R108, UR5, RZ ;  /* 0x000000056c4a7c24 */ /* 0x000fc4000f8e02ff */
[----:B------:R-:W-:Y:S01]  /*58a0*/  IMAD R202, R113, UR5, RZ ;  /* 0x0000000571ca7c24 */ /* 0x000fe2000f8e02ff */
[-C--:B------:R-:W-:Y:S01]  /*58b0*/  LEA.HI.X.SX32 R113, R104, R71.reuse, 0x1, P4 ;  /* 0x0000004768717211 */ /* 0x080fe200020f0eff */
[----:B------:R-:W-:Y:S01]  /*58c0*/  IMAD R81, R121, UR5, RZ ;  /* 0x0000000579517c24 */ /* 0x000fe2000f8e02ff */
[-C--:B------:R-:W-:Y:S01]  /*58d0*/  LEA.HI.X.SX32 R121, R101, R71.reuse, 0x1, P1 ;  /* 0x0000004765797211 */ /* 0x080fe200008f0eff */
[----:B------:R-:W-:Y:S01]  /*58e0*/  IMAD R61, R106, UR5, RZ ;  /* 0x000000056a3d7c24 */ /* 0x000fe2000f8e02ff */
[-C--:B------:R-:W-:Y:S01]  /*58f0*/  LEA R106, P4, R107, R70.reuse, 0x1 ;  /* 0x000000466b6a7211 */ /* 0x080fe200078808ff */
[----:B------:R-:W-:Y:S01]  /*5900*/  IMAD R200, R111, UR5, RZ ;  /* 0x000000056fc87c24 */ /* 0x000fe2000f8e02ff */
[-C--:B------:R-:W-:Y:S01]  /*5910*/  LEA.HI.X.SX32 R111, R105, R71.reuse, 0x1, P6 ;  /* 0x00000047696f7211 */ /* 0x080fe200030f0eff */
[----:B------:R-:W-:Y:S01]  /*5920*/  IMAD R203, R114, UR5, RZ ;  /* 0x0000000572cb7c24 */ /* 0x000fe2000f8e02ff */
[-C--:B------:R-:W-:Y:S01]  /*5930*/  LEA R114, P1, R103, R70.reuse, 0x1 ;  /* 0x0000004667727211 */ /* 0x080fe200078208ff */
[----:B------:R-:W-:Y:S01]  /*5940*/  IMAD R198, R109, UR5, RZ ;  /* 0x000000056dc67c24 */ /* 0x000fe2000f8e02ff */
[----:B------:R-:W-:Y:S01]  /*5950*/  LEA R104, P6, R74, R70, 0x1 ;  /* 0x000000464a687211 */ /* 0x000fe200078c08ff */
[----:B------:R-:W-:Y:S01]  /*5960*/  IMAD R89, R115, UR5, RZ ;  /* 0x0000000573597c24 */ /* 0x000fe2000f8e02ff */
[----:B------:R-:W-:-:S02]  /*5970*/  LEA.HI.X.SX32 R115, R103, R71, 0x1, P1 ;  /* 0x0000004767737211 */ /* 0x000fc400008f0eff */
[-C--:B------:R-:W-:Y:S02]  /*5980*/  LEA.HI.X.SX32 R107, R107, R71.reuse, 0x1, P4 ;  /* 0x000000476b6b7211 */ /* 0x080fe400020f0eff */
[-C--:B------:R-:W-:Y:S02]  /*5990*/  LEA R108, P1, R61, R70.reuse, 0x1 ;  /* 0x000000463d6c7211 */ /* 0x080fe400078208ff */
[-C--:B------:R-:W-:Y:S02]  /*59a0*/  LEA R100, P4, R198, R70.reuse, 0x1 ;  /* 0x00000046c6647211 */ /* 0x080fe400078808ff */
[-C--:B------:R-:W-:Y:S02]  /*59b0*/  LEA.HI.X.SX32 R105, R74, R71.reuse, 0x1, P6 ;  /* 0x000000474a697211 */ /* 0x080fe400030f0eff */
[----:B------:R-:W-:Y:S02]  /*59c0*/  LEA R98, P6, R199, R70, 0x1 ;  /* 0x00000046c7627211 */ /* 0x000fe400078c08ff */
        /* <DEDUP_REMOVED lines=20> */
[----:B------:R-:W-:Y:S02]  /*5b10*/  SHF.R.U32.HI R50, RZ, 0x1, R50 ;  /* 0x00000001ff327819 */ /* 0x000fe40000011632 */
[-C--:B------:R-:W-:Y:S02]  /*5b20*/  LEA R84, P1, R85, R70.reuse, 0x1 ;  /* 0x0000004655547211 */ /* 0x080fe400078208ff */
[-C--:B------:R-:W-:Y:S02]  /*5b30*/  LEA R76, P4, R77, R70.reuse, 0x1 ;  /* 0x000000464d4c7211 */ /* 0x080fe400078808ff */
[----:B------:R-:W-:Y:S02]  /*5b40*/  LEA.HI.X.SX32 R81, R81, R71, 0x1, P6 ;  /* 0x0000004751517211 */ /* 0x000fe400030f0eff */
[----:B------:R-:W-:-:S02]  /*5b50*/  LEA R74, P6, R75, R70, 0x1 ;  /* 0x000000464b4a7211 */ /* 0x000fc400078c08ff */
[----:B------:R-:W-:Y:S02]  /*5b60*/  LOP3.LUT P5, RZ, R50, 0x1, RZ, 0xc0, !PT ;  /* 0x0000000132ff7812 */ /* 0x000fe400078ac0ff */
[-C--:B------:R-:W-:Y:S02]  /*5b70*/  LEA.HI.X.SX32 R85, R85, R71.reuse, 0x1, P1 ;  /* 0x0000004755557211 */ /* 0x080fe400008f0eff */
[-C--:B------:R-:W-:Y:S02]  /*5b80*/  LEA.HI.X.SX32 R77, R77, R71.reuse, 0x1, P4 ;  /* 0x000000474d4d7211 */ /* 0x080fe400020f0eff */
[-C--:B------:R-:W-:Y:S02]  /*5b90*/  LEA R78, P1, R79, R70.reuse, 0x1 ;  /* 0x000000464f4e7211 */ /* 0x080fe400078208ff */
[----:B------:R-:W-:Y:S02]  /*5ba0*/  LEA R72, P4, R73, R70, 0x1 ;  /* 0x0000004649487211 */ /* 0x000fe400078808ff */
[----:B------:R-:W-:-:S02]  /*5bb0*/  LEA.HI.X.SX32 R75, R75, R71, 0x1, P6 ;  /* 0x000000474b4b7211 */ /* 0x000fc400030f0eff */
[----:B------:R-:W-:Y:S02]  /*5bc0*/  LEA R70, P6, R59, R70, 0x1 ;  /* 0x000000463b467211 */ /* 0x000fe400078c08ff */
[-C--:B------:R-:W-:Y:S02]  /*5bd0*/  LEA.HI.X.SX32 R79, R79, R71.reuse, 0x1, P1 ;  /* 0x000000474f4f7211 */ /* 0x080fe400008f0eff */
[-C--:B------:R-:W-:Y:S02]  /*5be0*/  LEA.HI.X.SX32 R73, R73, R71.reuse, 0x1, P4 ;  /* 0x0000004749497211 */ /* 0x080fe400020f0eff */
[----:B------:R-:W-:Y:S02]  /*5bf0*/  LEA.HI.X.SX32 R71, R59, R71, 0x1, P6 ;  /* 0x000000473b477211 */ /* 0x000fe400030f0eff */
[----:B------:R-:W-:Y:S02]  /*5c00*/  PRMT R50, RZ, 0x7610, R50 ;  /* 0x00007610ff327816 */ /* 0x000fe40000000032 */
[----:B------:R-:W-:-:S02]  /*5c10*/  PRMT R59, RZ, 0x7610, R59 ;  /* 0x00007610ff3b7816 */ /* 0x000fc4000000003b */
[----:B------:R-:W-:Y:S02]  /*5c20*/  PRMT R60, RZ, 0x7610, R60 ;  /* 0x00007610ff3c7816 */ /* 0x000fe4000000003c */
[----:B------:R2:W5:Y:S04]  /*5c30*/  @P3 LDG.E.U16 R50, desc[UR22][R4.64] ;  /* 0x0000001604323981 */ /* 0x000568000c1e1500 */
[----:B------:R2:W5:Y:S04]  /*5c40*/  @P5 LDG.E.U16 R59, desc[UR22][R6.64] ;  /* 0x00000016063b5981 */ /* 0x000568000c1e1500 */
[----:B------:R2:W5:Y:S01]  /*5c50*/  @!P0 LDG.E.U16 R60, desc[UR22][R8.64] ;  /* 0x00000016083c8981 */ /* 0x000562000c1e1500 */
[----:B------:R-:W-:-:S05]  /*5c60*/  VIADD R216, R10, 0x1f ;  /* 0x0000001f0ad87836 */ /* 0x000fca0000000000 */
[----:B------:R2:W-:Y:S01]  /*5c70*/  STL [R1+0x4], R216 ;  /* 0x000004d801007387 */ /* 0x0005e20000100800 */
[----:B------:R-:W-:Y:S01]  /*5c80*/  ISETP.GT.AND P1, PT, R216, 0x1f, PT ;  /* 0x0000001fd800780c */ /* 0x000fe20003f24270 */
[----:B------:R-:W-:-:S04]  /*5c90*/  @!UP1 UIADD3 UR4, UPT, UPT, -UR4, 0x100000, URZ ;  /* 0x0010000004049890 */ /* 0x000fc8000fffe1ff */
[----:B------:R-:W-:Y:S02]  /*5ca0*/  @!UP1 USHF.L.U32 UR5, UR4, 0xb, URZ ;  /* 0x0000000b04059899 */ /* 0x000fe400080006ff */
[----:B------:R-:W-:Y:S01]  /*5cb0*/  @!UP1 USHF.L.U32 UR4, UR4, 0x1, URZ ;  /* 0x0000000104049899 */ /* 0x000fe200080006ff */
[----:B------:R-:W-:Y:S01]  /*5cc0*/  VOTEU.ALL UP1, P2 ;  /* 0x0000000000ff7886 */ /* 0x000fe20001020000 */
[----:B------:R-:W-:-:S10]  /*5cd0*/  ISETP.LT.AND P4, PT, R205, R10, P1 ;  /* 0x0000000acd00720c */ /* 0x000fd40000f81270 */
[----:B------:R2:W0:Y:S02]  /*5ce0*/  @!UP1 SYNCS.EXCH.64 URZ, [UR11+0x8008], UR4 ;  /* 0x008008040bff95b2 */ /* 0x0004240008000100 */
[----:B--2---:R-:W-:Y:S05]  /*5cf0*/  @!P1 BRA `(.L_x_6) ;  /* 0x0000000000449947 */ /* 0x004fea0003800000 */
[----:B-----5:R-:W-:Y:S02]  /*5d00*/  PRMT R14, R14, 0x5410, R17 ;  /* 0x000054100e0e7816 */ /* 0x020fe40000000011 */
[----:B------:R-:W-:Y:S02]  /*5d10*/  PRMT R15, R15, 0x5410, R18 ;  /* 0x000054100f0f7816 */ /* 0x000fe40000000012 */
[----:B------:R-:W-:Y:S02]  /*5d20*/  PRMT R16, R16, 0x5410, R19 ;  /* 0x0000541010107816 */ /* 0x000fe40000000013 */
[----:B------:R-:W-:Y:S02]  /*5d30*/  PRMT R4, R57, 0x5410, R58 ;  /* 0x0000541039047816 */ /* 0x000fe4000000003a */
[----:B------:R-:W-:Y:S02]  /*5d40*/  PRMT R5, R53, 0x5410, R56 ;  /* 0x0000541035057816 */ /* 0x000fe40000000038 */
[----:B------:R-:W-:-:S02]  /*5d50*/  PRMT R6, R51, 0x5410, R52 ;  /* 0x0000541033067816 */ /* 0x000fc40000000034 */
[----:B------:R-:W-:Y:S02]  /*5d60*/  PRMT R7, R48, 0x5410, R49 ;  /* 0x0000541030077816 */ /* 0x000fe40000000031 */
        /* <DEDUP_REMOVED lines=8> */
[----:B------:R-:W-:-:S04]  /*5df0*/  PRMT R19, R59, 0x5410, R60 ;  /* 0x000054103b137816 */ /* 0x000fc8000000003c */
[----:B------:R1:W-:Y:S03]  /*5e00*/  STTM.x16 tmem[UR12+0x100], R4 ;  /* 0x00010004000079ed */ /* 0x0003e6000824000c */
.L_x_6:
[----:B------:R-:W2:Y:S01]  /*5e10*/  FENCE.VIEW.ASYNC.T ;  /* 0x00000000000073c6 */ /* 0x000ea20000000200 */
[----:B-1---5:R-:W-:Y:S01]  /*5e20*/  PRMT R12, RZ, 0x7610, R12 ;  /* 0x00007610ff0c7816 */ /* 0x022fe2000000000c */
[----:B0-2---:R-:W-:Y:S01]  /*5e30*/  BAR.SYNC.DEFER_BLOCKING 0x0 ;  /* 0x0000000000007b1d */ /* 0x005fe20000010000 */
[----:B------:R-:W-:Y:S02]  /*5e40*/  PRMT R14, RZ, 0x7610, R14 ;  /* 0x00007610ff0e7816 */ /* 0x000fe4000000000e */
[----:B------:R-:W-:Y:S02]  /*5e50*/  PRMT R16, RZ, 0x7610, R16 ;  /* 0x00007610ff107816 */ /* 0x000fe40000000010 */
[----:B------:R-:W-:Y:S01]  /*5e60*/  PRMT R18, RZ, 0x7610, R18 ;  /* 0x00007610ff127816 */ /* 0x000fe20000000012 */
[----:B------:R-:W0:Y:S01]  /*5e70*/  LDCU UR4, c[0x0][0x3a0] ;  /* 0x00007400ff0477ac */ /* 0x000e220008000800 */
[----:B------:R-:W-:Y:S02]  /*5e80*/  PRMT R36, RZ, 0x7610, R36 ;  /* 0x00007610ff247816 */ /* 0x000fe40000000024 */
[----:B------:R-:W-:-:S02]  /*5e90*/  PRMT R38, RZ, 0x7610, R38 ;  /* 0x00007610ff267816 */ /* 0x000fc40000000026 */
[----:B------:R-:W-:Y:S02]  /*5ea0*/  PRMT R40, RZ, 0x7610, R40 ;  /* 0x00007610ff287816 */ /* 0x000fe40000000028 */
[----:B------:R-:W-:Y:S02]  /*5eb0*/  PRMT R42, RZ, 0x7610, R42 ;  /* 0x00007610ff2a7816 */ /* 0x000fe4000000002a */
[----:B------:R-:W-:Y:S02]  /*5ec0*/  PRMT R44, RZ, 0x7610, R44 ;  /* 0x00007610ff2c7816 */ /* 0x000fe4000000002c */
[----:B------:R-:W-:Y:S02]  /*5ed0*/  PRMT R46, RZ, 0x7610, R46 ;  /* 0x00007610ff2e7816 */ /* 0x000fe4000000002e */
[----:B------:R-:W-:Y:S02]  /*5ee0*/  PRMT R48, RZ, 0x7610, R48 ;  /* 0x00007610ff307816 */ /* 0x000fe40000000030 */
[----:B------:R-:W-:-:S02]  /*5ef0*/  PRMT R50, RZ, 0x7610, R50 ;  /* 0x00007610ff327816 */ /* 0x000fc40000000032 */
[----:B------:R-:W-:Y:S01]  /*5f00*/  PRMT R52, RZ, 0x7610, R52 ;  /* 0x00007610ff347816 */ /* 0x000fe20000000034 */
[----:B------:R-:W2:Y:S01]  /*5f10*/  @P4 LDG.E.U16 R12, desc[UR22][R196.64] ;  /* 0x00000016c40c4981 */ /* 0x000ea2000c1e1500 */
[----:B------:R-:W-:Y:S02]  /*5f20*/  PRMT R56, RZ, 0x7610, R56 ;  /* 0x00007610ff387816 */ /* 0x000fe40000000038 */
[----:B------:R-:W-:Y:S01]  /*5f30*/  PRMT R58, RZ, 0x7610, R58 ;  /* 0x00007610ff3a7816 */ /* 0x000fe2000000003a */
[----:B------:R-:W3:Y:S01]  /*5f40*/  @P4 LDG.E.U16 R14, desc[UR22][R192.64] ;  /* 0x00000016c00e4981 */ /* 0x000ee2000c1e1500 */
[----:B------:R-:W-:Y:S02]  /*5f50*/  PRMT R60, RZ, 0x7610, R60 ;  /* 0x00007610ff3c7816 */ /* 0x000fe4000000003c */
[----:B------:R-:W-:Y:S01]  /*5f60*/  PRMT R62, RZ, 0x7610, R62 ;  /* 0x00007610ff3e7816 */ /* 0x000fe2000000003e */
[----:B------:R-:W4:Y:S01]  /*5f70*/  @P4 LDG.E.U16 R16, desc[UR22][R188.64] ;  /* 0x00000016bc104981 */ /* 0x000f22000c1e1500 */
[----:B------:R-:W-:-:S02]  /*5f80*/  PRMT R64, RZ, 0x7610, R64 ;  /* 0x00007610ff407816 */ /* 0x000fc40000000040 */
[----:B------:R-:W-:Y:S01]  /*5f90*/  PRMT R66, RZ, 0x7610, R66 ;  /* 0x00007610ff427816 */ /* 0x000fe20000000042 */
[----:B------:R-:W4:Y:S01]  /*5fa0*/  @P4 LDG.E.U16 R18, desc[UR22][R184.64] ;  /* 0x00000016b8124981 */ /* 0x000f22000c1e1500 */
[----:B------:R-:W-:Y:S02]  /*5fb0*/  PRMT R68, RZ, 0x7610, R68 ;  /* 0x00007610ff447816 */ /* 0x000fe40000000044 */
[----:B------:R-:W-:Y:S01]  /*5fc0*/  PRMT R198, RZ, 0x7610, R198 ;  /* 0x00007610ffc67816 */ /* 0x000fe200000000c6 */
[----:B------:R-:W4:Y:S01]  /*5fd0*/  @P4 LDG.E.U16 R36, desc[UR22][R180.64] ;  /* 0x00000016b4244981 */ /* 0x000f22000c1e1500 */
        /* <DEDUP_REMOVED lines=63> */
[----:B------:R-:W-:-:S03]  /*63d0*/  PRMT R215, RZ, 0x7610, R215 ;  /* 0x00007610ffd77816 */ /* 0x000fc600000000d7 */
[----:B------:R-:W4:Y:S04]  /*63e0*/  @P4 LDG.E.U16 R212, desc[UR22][R92.64] ;  /* 0x000000165cd44981 */ /* 0x000f28000c1e1500 */
        /* <DEDUP_REMOVED lines=36> */
[----:B------:R-:W4:Y:S01]  /*6630*/  @P4 LDG.E.U16 R215, desc[UR22][R70.64] ;  /* 0x0000001646d74981 */ /* 0x000f22000c1e1500 */
[----:B------:R-:W-:-:S02]  /*6640*/  SHF.R.S32.HI R202, RZ, 0x6, R33 ;  /* 0x00000006ffca7819 */ /* 0x000fc40000011421 */
[----:B------:R-:W-:Y:S02]  /*6650*/  SHF.R.S32.HI R35, RZ, 0x1f, R32 ;  /* 0x0000001fff237819 */ /* 0x000fe40000011420 */
[----:B------:R-:W-:Y:S02]  /*6660*/  SGXT R202, R202, 0x1 ;  /* 0x00000001caca781a */ /* 0x000fe40000000200 */
[----:B------:R-:W-:Y:S01]  /*6670*/  SHF.L.U64.HI R35, R32, 0x1, R35 ;  /* 0x0000000120237819 */ /* 0x000fe20000010223 */
[----:B------:R-:W-:Y:S01]  /*6680*/  IMAD.SHL.U32 R32, R54, 0x20, RZ ;  /* 0x0000002036207824 */ /* 0x000fe200078e00ff */
[----:B------:R-:W-:Y:S01]  /*6690*/  LOP3.LUT R202, R202, 0x90, RZ, 0xc0, !PT ;  /* 0x00000090caca7812 */ /* 0x000fe200078ec0ff */
[----:B------:R-:W-:Y:S02]  /*66a0*/  IMAD.SHL.U32 R33, R33, 0x2, RZ ;  /* 0x0000000221217824 */ /* 0x000fe400078e00ff */
[----:B------:R-:W-:-:S03]  /*66b0*/  IMAD.WIDE R34, R32, 0x2, R34 ;  /* 0x0000000220227825 */ /* 0x000fc600078e0222 */
[----:B------:R-:W-:Y:S02]  /*66c0*/  LOP3.LUT R33, R202, 0x7e, R33, 0x78, !PT ;  /* 0x0000007eca217812 */ /* 0x000fe400078e7821 */
[----:B------:R-:W-:Y:S02]  /*66d0*/  IADD3 R202, P0, PT, R34, UR16, RZ ;  /* 0x0000001022ca7c10 */ /* 0x000fe4000ff1e0ff */
[----:B------:R-:W-:Y:S01]  /*66e0*/  LOP3.LUT R34, R33, 0x20, RZ, 0x3c, !PT ;  /* 0x0000002021227812 */ /* 0x000fe200078e3cff */
[----:B0-----:R-:W-:-:S04]  /*66f0*/  UIADD3 UR5, UPT, UPT, UR4, 0x1f, URZ ;  /* 0x0000001f04057890 */ /* 0x001fc8000fffe0ff */
[----:B------:R-:W-:Y:S01]  /*6700*/  USHF.R.S32.HI UR4, URZ, 0x1f, UR5 ;  /* 0x0000001fff047899 */ /* 0x000fe20008011405 */
[----:B------:R-:W-:-:S03]  /*6710*/  IADD3.X R203, PT, PT, R35, UR17, RZ, P0, !PT ;  /* 0x0000001123cb7c10 */ /* 0x000fc600087fe4ff */
[----:B------:R-:W-:Y:S01]  /*6720*/  ULEA.HI UR4, UR4, UR5, URZ, 0x5 ;  /* 0x0000000504047291 */ /* 0x000fe2000f8f28ff */
[----:B------:R-:W-:-:S03]  /*6730*/  ISETP.NE.U32.AND P0, PT, RZ, UR7, PT ;  /* 0x00000007ff007c0c */ /* 0x000fc6000bf05070 */
[----:B------:R-:W-:Y:S01]  /*6740*/  USHF.R.S32.HI UR4, URZ, 0x5, UR4 ;  /* 0x00000005ff047899 */ /* 0x000fe20008011404 */
[----:B------:R-:W-:Y:S01]  /*6750*/  ISETP.LT.OR P1, PT, R216, 0x20, P0 ;  /* 0x00000020d800780c */ /* 0x000fe20000721670 */
[----:B--2---:R-:W-:Y:S04]  /*6760*/  STS.U16 [R33+UR11], R12 ;  /* 0x0000000c21007988 */ /* 0x004fe8000800040b */
[----:B---3--:R-:W-:Y:S04]  /*6770*/  STS.U16 [R33+UR11+0x200], R14 ;  /* 0x0002000e21007988 */ /* 0x008fe8000800040b */
[----:B----4-:R-:W-:Y:S04]  /*6780*/  STS.U16 [R33+UR11+0x400], R16 ;  /* 0x0004001021007988 */ /* 0x010fe8000800040b */
[----:B------:R-:W-:Y:S04]  /*6790*/  STS.U16 [R33+UR11+0x600], R18 ;  /* 0x0006001221007988 */ /* 0x000fe8000800040b */
        /* <DEDUP_REMOVED lines=28> */
[----:B------:R0:W-:Y:S04]  /*6960*/  STS.U16 [R34+UR11+0x100], R5 ;  /* 0x0001000522007988 */ /* 0x0001e8000800040b */
        /* <DEDUP_REMOVED lines=30> */
[----:B------:R1:W-:Y:S01]  /*6b50*/  STS.U16 [R34+UR11+0x3f00], R215 ;  /* 0x003f00d722007988 */ /* 0x0003e2000800040b */
[----:B------:R2:W-:Y:S06]  /*6b60*/  MEMBAR.ALL.CTA ;  /* 0x0000000000007992 */ /* 0x0005ec0000008000 */
[----:B--2---:R-:W2:Y:S01]  /*6b70*/  FENCE.VIEW.ASYNC.S ;  /* 0x00000000000073c6 */ /* 0x004ea20000000000 */
[----:B------:R-:W-:-:S04]  /*6b80*/  UISETP.LT.AND UP1, UPT, UR4, 0x1, UPT ;  /* 0x000000010400788c */ /* 0x000fc8000bf21270 */
[----:B------:R-:W-:Y:S01]  /*6b90*/  USEL UR4, UR4, 0x1, !UP1 ;  /* 0x0000000104047887 */ /* 0x000fe2000c800000 */
[----:B0-----:R-:W-:Y:S01]  /*6ba0*/  SHF.R.S32.HI R5, RZ, 0x1f, R54 ;  /* 0x0000001fff057819 */ /* 0x001fe20000011436 */
[C---:B------:R-:W-:Y:S02]  /*6bb0*/  IMAD R36, R54.reuse, 0xf, RZ ;  /* 0x0000000f36247824 */ /* 0x040fe400078e02ff */
[----:B------:R-:W-:Y:S01]  /*6bc0*/  UIADD3 UR9, UPT, UPT, UR4, -0x1, URZ ;  /* 0xffffffff04097890 */ /* 0x000fe2000fffe0ff */
[C---:B-1----:R-:W-:Y:S02]  /*6bd0*/  IMAD.SHL.U32 R37, R54.reuse, 0x10, RZ ;  /* 0x0000001036257824 */ /* 0x042fe400078e00ff */
[C---:B------:R-:W-:Y:S02]  /*6be0*/  IMAD R38, R54.reuse, 0x11, RZ ;  /* 0x0000001136267824 */ /* 0x040fe400078e02ff */
[C---:B------:R-:W-:Y:S02]  /*6bf0*/  IMAD R39, R54.reuse, 0x12, RZ ;  /* 0x0000001236277824 */ /* 0x040fe400078e02ff */
[----:B------:R-:W-:-:S02]  /*6c00*/  IMAD R40, R54, 0x13, RZ ;  /* 0x0000001336287824 */ /* 0x000fc400078e02ff */
[C---:B---3--:R-:W-:Y:S02]  /*6c10*/  IMAD R41, R54.reuse, 0x14, RZ ;  /* 0x0000001436297824 */ /* 0x048fe400078e02ff */
[C---:B------:R-:W-:Y:S02]  /*6c20*/  IMAD R42, R54.reuse, 0x15, RZ ;  /* 0x00000015362a7824 */ /* 0x040fe400078e02ff */
[C---:B----4-:R-:W-:Y:S02]  /*6c30*/  IMAD R43, R54.reuse, 0x16, RZ ;  /* 0x00000016362b7824 */ /* 0x050fe400078e02ff */
[C---:B------:R-:W-:Y:S02]  /*6c40*/  IMAD R44, R54.reuse, 0x17, RZ ;  /* 0x00000017362c7824 */ /* 0x040fe400078e02ff */
[C---:B------:R-:W-:Y:S02]  /*6c50*/  IMAD R45, R54.reuse, 0x18, RZ ;  /* 0x00000018362d7824 */ /* 0x040fe400078e02ff */
[----:B------:R-:W-:-:S02]  /*6c60*/  IMAD R46, R54, 0x19, RZ ;  /* 0x00000019362e7824 */ /* 0x000fc400078e02ff */
[C---:B------:R-:W-:Y:S02]  /*6c70*/  IMAD R47, R54.reuse, 0x1a, RZ ;  /* 0x0000001a362f7824 */ /* 0x040fe400078e02ff */
[C---:B------:R-:W-:Y:S02]  /*6c80*/  IMAD R48, R54.reuse, 0x1b, RZ ;  /* 0x0000001b36307824 */ /* 0x040fe400078e02ff */
[C---:B------:R-:W-:Y:S02]  /*6c90*/  IMAD R49, R54.reuse, 0x1c, RZ ;  /* 0x0000001c36317824 */ /* 0x040fe400078e02ff */
[C---:B------:R-:W-:Y:S01]  /*6ca0*/  IMAD R50, R54.reuse, 0x1d, RZ ;  /* 0x0000001d36327824 */ /* 0x040fe200078e02ff */
[----:B------:R-:W-:Y:S02]  /*6cb0*/  UISETP.NE.U32.AND UP1, UPT, UR9, URZ, UPT ;  /* 0x000000ff0900728c */ /* 0x000fe4000bf25070 */
[----:B------:R-:W-:Y:S01]  /*6cc0*/  UIADD3 UR13, UPT, UPT, UR10, 0x100, URZ ;  /* 0x000001000a0d7890 */ /* 0x000fe2000fffe0ff */
[----:B------:R-:W-:Y:S01]  /*6cd0*/  IMAD.SHL.U32 R35, R55, 0x20, RZ ;  /* 0x0000002037237824 */ /* 0x000fe200078e00ff */
[C---:B------:R-:W-:Y:S01]  /*6ce0*/  SHF.L.U64.HI R52, R54.reuse, 0x1, R5 ;  /* 0x0000000136347819 */ /* 0x040fe20000010205 */
[C---:B------:R-:W-:Y:S01]  /*6cf0*/  IMAD R51, R54.reuse, 0x1e, RZ ;  /* 0x0000001e36337824 */ /* 0x040fe200078e02ff */
[----:B------:R-:W-:Y:S01]  /*6d00*/  SHF.R.S32.HI R55, RZ, 0x1f, R28 ;  /* 0x0000001fff377819 */ /* 0x000fe2000001141c */
[----:B------:R-:W-:Y:S01]  /*6d10*/  IMAD R53, R54, 0x1f, RZ ;  /* 0x0000001f36357824 */ /* 0x000fe200078e02ff */
[----:B------:R-:W-:-:S02]  /*6d20*/  SHF.R.S32.HI R54, RZ, 0x1f, R3 ;  /* 0x0000001fff367819 */ /* 0x000fc40000011403 */
[----:B------:R-:W-:Y:S02]  /*6d30*/  SHF.R.S32.HI R5, RZ, 0x1f, R20 ;  /* 0x0000001fff057819 */ /* 0x000fe40000011414 */
[----:B------:R-:W-:Y:S02]  /*6d40*/  SHF.R.S32.HI R57, RZ, 0x1f, R24 ;  /* 0x0000001fff397819 */ /* 0x000fe40000011418 */
[----:B------:R-:W-:Y:S02]  /*6d50*/  SHF.R.S32.HI R7, RZ, 0x1f, R26 ;  /* 0x0000001fff077819 */ /* 0x000fe4000001141a */
[----:B------:R-:W-:Y:S02]  /*6d60*/  SHF.R.S32.HI R59, RZ, 0x1f, R30 ;  /* 0x0000001fff3b7819 */ /* 0x000fe4000001141e */
[----:B------:R-:W-:Y:S02]  /*6d70*/  SHF.R.S32.HI R9, RZ, 0x1f, R22 ;  /* 0x0000001fff097819 */ /* 0x000fe40000011416 */
        /* <DEDUP_REMOVED lines=20> */
[----:B------:R-:W-:Y:S01]  /*6ec0*/  SHF.R.S32.HI R17, RZ, 0x1f, R50 ;  /* 0x0000001fff117819 */ /* 0x000fe20000011432 */
[----:B--2---:R-:W-:Y:S06]  /*6ed0*/  BAR.SYNC.DEFER_BLOCKING 0x0 ;  /* 0x0000000000007b1d */ /* 0x004fec0000010000 */
[----:B------:R-:W-:Y:S05]  /*6ee0*/  @P1 BRA `(.L_x_7) ;  /* 0x00000000004c1947 */ /* 0x000fea0003800000 */
[----:B------:R-:W-:Y:S01]  /*6ef0*/  USHF.R.U32.HI UR6, URZ, 0x4, UR11 ;  /* 0x00000004ff067899 */ /* 0x000fe2000801160b */
[----:B------:R-:W-:Y:S01]  /*6f00*/  UMOV UR14, 0xfffffffe ;  /* 0xfffffffe000e7882 */ /* 0x000fe20000000000 */
[----:B------:R-:W-:Y:S02]  /*6f10*/  UMOV UR15, 0x7fffbfdf ;  /* 0x7fffbfdf000f7882 */ /* 0x000fe40000000000 */
[----:B------:R-:W-:Y:S01]  /*6f20*/  USGXT.U32 UR6, UR6, 0xe ;  /* 0x0000000e0606789a */ /* 0x000fe20008000000 */
[----:B------:R-:W-:Y:S01]  /*6f30*/  UMOV UR7, URZ ;  /* 0x000000ff00077c82 */ /* 0x000fe20008000000 */
[----:B------:R-:W-:Y:S02]  /*6f40*/  UIADD3 UR16, UPT, UPT, UR10, 0x108, URZ ;  /* 0x000001080a107890 */ /* 0x000fe4000fffe0ff */
[----:B------:R-:W-:Y:S01]  /*6f50*/  UIADD3.64 UR14, UPT, UPT, UR6, -UR14, URZ ;  /* 0x8000000e060e7297 */ /* 0x000fe2000fffe0ff */
[----:B------:R-:W-:Y:S01]  /*6f60*/  UMOV UR18, 0x0 ;  /* 0x0000000000127882 */ /* 0x000fe20000000000 */
[----:B------:R-:W-:Y:S01]  /*6f70*/  UMOV UR19, 0x8400010 ;  /* 0x0840001000137882 */ /* 0x000fe20000000000 */
[----:B------:R-:W-:Y:S01]  /*6f80*/  UMOV UR4, UR8 ;  /* 0x0000000800047c82 */ /* 0x000fe20008000000 */
[----:B------:R-:W-:Y:S01]  /*6f90*/  UMOV UR5, URZ ;  /* 0x000000ff00057c82 */ /* 0x000fe20008000000 */
[----:B------:R-:W-:Y:S01]  /*6fa0*/  UMOV UR7, 0x80004020 ;  /* 0x8000402000077882 */ /* 0x000fe20000000000 */
[----:B------:R-:W-:Y:S01]  /*6fb0*/  UMOV UR20, 0x0 ;  /* 0x0000000000147882 */ /* 0x000fe20000000000 */
[----:B------:R-:W-:Y:S01]  /*6fc0*/  UMOV UR21, 0x8400010 ;  /* 0x0840001000157882 */ /* 0x000fe20000000000 */
[----:B------:R-:W-:Y:S01]  /*6fd0*/  UMOV UR4, UR4 ;  /* 0x0000000400047c82 */ /* 0x000fe20008000000 */
[----:B------:R0:W-:Y:S01]  /*6fe0*/  UTCHMMA tmem[UR13], gdesc[UR6], tmem[UR10], tmem[UR18], idesc[UR19], !UPT ;  /* 0x00ff12060d0079ea */ /* 0x0001e2000f80000a */
[----:B------:R0:W-:Y:S01]  /*6ff0*/  UTCHMMA tmem[UR16], gdesc[UR14], tmem[UR10], tmem[UR20], idesc[UR21], UPT ;  /* 0x00ff140e100079ea */ /* 0x0001e2000b80000a */
[----:B------:R0:W-:Y:S01]  /*7000*/  UTCBAR [UR4], URZ ;  /* 0x000000ff040073e9 */ /* 0x0001e200080000ff */
[----:B------:R-:W-:Y:S01]  /*7010*/  NOP ;  /* 0x0000000000007918 */ /* 0x000fe20000000000 */
.L_x_7:
[----:B------:R-:W-:Y:S01]  /*7020*/  SHF.R.S32.HI R16, RZ, 0x1f, R51 ;  /* 0x0000001fff107819 */ /* 0x000fe20000011433 */
[----:B0-----:R-:W-:Y:S01]  /*7030*/  UMOV UR4, URZ ;  /* 0x000000ff00047c82 */ /* 0x001fe20008000000 */
[----:B------:R-:W-:Y:S01]  /*7040*/  SHF.R.S32.HI R18, RZ, 0x1f, R53 ;  /* 0x0000001fff127819 */ /* 0x000fe20000011435 */
[----:B------:R-:W-:Y:S06]  /*7050*/  BRA.U !UP1, `(.L_x_8) ;  /* 0x0000002109687547 */ /* 0x000fec000b800000 */
[----:B------:R-:W-:Y:S01]  /*7060*/  UIADD3 UR5, UPT, UPT, UR11, 0x4000, URZ ;  /* 0x000040000b057890 */ /* 0x000fe2000fffe0ff */
[----:B------:R-:W-:Y:S01]  /*7070*/  SHF.L.U64.HI R56, R20, 0x1, R5 ;  /* 0x0000000114387819 */ /* 0x000fe20000010205 */
[----:B------:R-:W-:Y:S01]  /*7080*/  UMOV UR14, 0xfffffffe ;  /* 0xfffffffe000e7882 */ /* 0x000fe20000000000 */
[----:B------:R-:W-:Y:S01]  /*7090*/  SHF.L.U64.HI R61, R21, 0x1, R4 ;  /* 0x00000001153d7819 */ /* 0x000fe20000010204 */
[----:B------:R-:W-:Y:S01]  /*70a0*/  USHF.R.U32.HI UR5, URZ, 0x4, UR5 ;  /* 0x00000004ff057899 */ /* 0x000fe20008011605 */
[----:B------:R-:W-:Y:S01]  /*70b0*/  SHF.L.U64.HI R5, R44, 0x1, R11 ;  /* 0x000000012c057819 */ /* 0x000fe2000001020b */
[----:B------:R-:W-:Y:S01]  /*70c0*/  UMOV UR15, 0x7fffbfdf ;  /* 0x7fffbfdf000f7882 */ /* 0x000fe20000000000 */
[----:B------:R-:W-:Y:S01]  /*70d0*/  SHF.L.U64.HI R4, R45, 0x1, R10 ;  /* 0x000000012d047819 */ /* 0x000fe2000001020a */
[----:B------:R-:W-:Y:S01]  /*70e0*/  USGXT.U32 UR6, UR5, 0xe ;  /* 0x0000000e0506789a */ /* 0x000fe20008000000 */
[----:B------:R-:W-:Y:S01]  /*70f0*/  SHF.L.U64.HI R5, R46, 0x1, R13 ;  /* 0x000000012e057819 */ /* 0x000fe2000001020d */
[----:B------:R-:W-:Y:S01]  /*7100*/  UMOV UR7, URZ ;  /* 0x000000ff00077c82 */ /* 0x000fe20008000000 */
[----:B------:R-:W-:Y:S01]  /*7110*/  SHF.L.U64.HI R4, R47, 0x1, R12 ;  /* 0x000000012f047819 */ /* 0x000fe2000001020c */
[----:B------:R-:W-:Y:S01]  /*7120*/  UIADD3.64 UR14, UPT, UPT, UR6, -UR14, URZ ;  /* 0x8000000e060e7297 */ /* 0x000fe2000fffe0ff */
[----:B------:R-:W-:Y:S01]  /*7130*/  SHF.L.U64.HI R63, R25, 0x1, R6 ;  /* 0x00000001193f7819 */ /* 0x000fe20000010206 */
[----:B------:R-:W-:Y:S01]  /*7140*/  UMOV UR20, UR9 ;  /* 0x0000000900147c82 */ /* 0x000fe20008000000 */
[----:B------:R-:W-:Y:S01]  /*7150*/  SHF.L.U64.HI R5, R49, 0x1, R14 ;  /* 0x0000000131057819 */ /* 0x000fe2000001020e */
[----:B------:R-:W-:Y:S01]  /*7160*/  UMOV UR21, 0x1 ;  /* 0x0000000100157882 */ /* 0x000fe20000000000 */
[----:B------:R-:W-:Y:S01]  /*7170*/  SHF.L.U64.HI R4, R50, 0x1, R17 ;  /* 0x0000000132047819 */ /* 0x000fe20000010211 */
[----:B------:R-:W-:Y:S01]  /*7180*/  UMOV UR5, URZ ;  /* 0x000000ff00057c82 */ /* 0x000fe20008000000 */
[----:B------:R-:W-:-:S02]  /*7190*/  SHF.L.U64.HI R54, R3, 0x1, R54 ;  /* 0x0000000103367819 */ /* 0x000fc40000010236 */
[----:B------:R-:W-:Y:S02]  /*71a0*/  SHF.L.U64.HI R55, R28, 0x1, R55 ;  /* 0x000000011c377819 */ /* 0x000fe40000010237 */
[----:B------:R-:W-:Y:S02]  /*71b0*/  SHF.L.U64.HI R57, R24, 0x1, R57 ;  /* 0x0000000118397819 */ /* 0x000fe40000010239 */
[----:B------:R-:W-:Y:S02]  /*71c0*/  SHF.L.U64.HI R58, R26, 0x1, R7 ;  /* 0x000000011a3a7819 */ /* 0x000fe40000010207 */
[----:B------:R-:W-:Y:S02]  /*71d0*/  SHF.L.U64.HI R59, R30, 0x1, R59 ;  /* 0x000000011e3b7819 */ /* 0x000fe4000001023b */
[----:B------:R-:W-:Y:S02]  /*71e0*/  SHF.L.U64.HI R60, R22, 0x1, R9 ;  /* 0x00000001163c7819 */ /* 0x000fe40000010209 */
        /* <DEDUP_REMOVED lines=14> */
[----:B------:R-:W-:-:S07]  /*72d0*/  SHF.L.U64.HI R4, R53, 0x1, R18 ;  /* 0x0000000135047819 */ /* 0x000fce0000010212 */
.L_x_11:
[-C--:B------:R-:W-:Y:S02]  /*72e0*/  LEA R6, P1, R3, R202.reuse, 0x1 ;  /* 0x000000ca03067211 */ /* 0x080fe400078208ff */
[C---:B------:R-:W-:Y:S02]  /*72f0*/  ISETP.GT.AND P5, PT, R0.reuse, 0x2, PT ;  /* 0x000000020000780c */ /* 0x040fe40003fa4270 */
[----:B------:R-:W-:Y:S01]  /*7300*/  ISETP.GT.AND P4, PT, R0, 0x3, PT ;  /* 0x000000030000780c */ /* 0x000fe20003f84270 */
[C---:B------:R-:W-:Y:S01]  /*7310*/  IMAD.X R7, R203.reuse, 0x1, R54, P1 ;  /* 0x00000001cb077824 */ /* 0x040fe200008e0636 */
[----:B------:R-:W-:Y:S02]  /*7320*/  LEA R4, P1, R28, R202, 0x1 ;  /* 0x000000ca1c047211 */ /* 0x000fe400078208ff */
[----:B------:R-:W-:Y:S02]  /*7330*/  PRMT R10, RZ, 0x7610, R10 ;  /* 0x00007610ff0a7816 */ /* 0x000fe4000000000a */
[----:B------:R-:W-:Y:S01]  /*7340*/  PRMT R12, RZ, 0x7610, R12 ;  /* 0x00007610ff0c7816 */ /* 0x000fe2000000000c */
[----:B------:R-:W-:Y:S01]  /*7350*/  IMAD.X R5, R203, 0x1, R55, P1 ;  /* 0x00000001cb057824 */ /* 0x000fe200008e0637 */
[----:B------:R-:W-:-:S02]  /*7360*/  ISETP.GT.AND P3, PT, R0, 0x4, PT ;  /* 0x000000040000780c */ /* 0x000fc40003f64270 */
[----:B------:R-:W-:Y:S01]  /*7370*/  ISETP.GT.AND P1, PT, R0, 0x5, PT ;  /* 0x000000050000780c */ /* 0x000fe20003f24270 */
[----:B------:R0:W2:Y:S01]  /*7380*/  @P5 LDG.E.U16 R10, desc[UR22][R6.64] ;  /* 0x00000016060a5981 */ /* 0x0000a2000c1e1500 */
[----:B------:R-:W-:-:S03]  /*7390*/  PRMT R11, RZ, 0x7610, R11 ;  /* 0x00007610ff0b7816 */ /* 0x000fc6000000000b */
[----:B------:R1:W2:Y:S01]  /*73a0*/  @P4 LDG.E.U16 R12, desc[UR22][R4.64] ;  /* 0x00000016040c4981 */ /* 0x0002a2000c1e1500 */
[----:B------:R-:W-:Y:S02]  /*73b0*/  PRMT R14, RZ, 0x7610, R14 ;  /* 0x00007610ff0e7816 */ /* 0x000fe4000000000e */
[-C--:B0-----:R-:W-:Y:S02]  /*73c0*/  LEA R6, P5, R20, R202.reuse, 0x1 ;  /* 0x000000ca14067211 */ /* 0x081fe400078a08ff */
[----:B-1----:R-:W-:-:S03]  /*73d0*/  LEA R4, P6, R24, R202, 0x1 ;  /* 0x000000ca18047211 */ /* 0x002fc600078c08ff */
[C---:B------:R-:W-:Y:S02]  /*73e0*/  IMAD.X R7, R203.reuse, 0x1, R56, P5 ;  /* 0x00000001cb077824 */ /* 0x040fe400028e0638 */
[----:B------:R-:W-:-:S03]  /*73f0*/  IMAD.X R5, R203, 0x1, R57, P6 ;  /* 0x00000001cb057824 */ /* 0x000fc600030e0639 */
[----:B------:R0:W3:Y:S04]  /*7400*/  @P3 LDG.E.U16 R11, desc[UR22][R6.64] ;  /* 0x00000016060b3981 */ /* 0x0000e8000c1e1500 */
[----:B------:R1:W3:Y:S01]  /*7410*/  @P1 LDG.E.U16 R14, desc[UR22][R4.64] ;  /* 0x00000016040e1981 */ /* 0x0002e2000c1e1500 */
[C---:B------:R-:W-:Y:S02]  /*7420*/  ISETP.GT.AND P4, PT, R0.reuse, 0x6, PT ;  /* 0x000000060000780c */ /* 0x040fe40003f84270 */
[----:B------:R-:W-:Y:S02]  /*7430*/  ISETP.GT.AND P3, PT, R0, 0x7, PT ;  /* 0x000000070000780c */ /* 0x000fe40003f64270 */
[----:B0-----:R-:W-:Y:S02]  /*7440*/  LEA R6, P5, R26, R202, 0x1 ;  /* 0x000000ca1a067211 */ /* 0x001fe400078a08ff */
[----:B------:R-:W-:-:S02]  /*7450*/  PRMT R13, RZ, 0x7610, R13 ;  /* 0x00007610ff0d7816 */ /* 0x000fc4000000000d */
[-C--:B-1----:R-:W-:Y:S01]  /*7460*/  LEA R4, P6, R30, R202.reuse, 0x1 ;  /* 0x000000ca1e047211 */ /* 0x082fe200078c08ff */
[C---:B------:R-:W-:Y:S01]  /*7470*/  IMAD.X R7, R203.reuse, 0x1, R58, P5 ;  /* 0x00000001cb077824 */ /* 0x040fe200028e063a */
[C---:B------:R-:W-:Y:S02]  /*7480*/  ISETP.GT.AND P1, PT, R0.reuse, 0x8, PT ;  /* 0x000000080000780c */ /* 0x040fe40003f24270 */
[----:B------:R-:W-:Y:S01]  /*7490*/  PRMT R16, RZ, 0x7610, R16 ;  /* 0x00007610ff107816 */ /* 0x000fe20000000010 */
[----:B------:R-:W-:Y:S01]  /*74a0*/  IMAD.X R5, R203, 0x1, R59, P6 ;  /* 0x00000001cb057824 */ /* 0x000fe200030e063b */
[----:B-----5:R0:W5:Y:S01]  /*74b0*/  @P4 LDG.E.U16 R13, desc[UR22][R6.64] ;  /* 0x00000016060d4981 */ /* 0x020162000c1e1500 */
[----:B------:R-:W-:Y:S02]  /*74c0*/  ISETP.GT.AND P4, PT, R0, 0x9, PT ;  /* 0x000000090000780c */ /* 0x000fe40003f84270 */
[----:B------:R-:W-:Y:S01]  /*74d0*/  PRMT R15, RZ, 0x7610, R15 ;  /* 0x00007610ff0f7816 */ /* 0x000fe2000000000f */
[----:B------:R1:W5:Y:S01]  /*74e0*/  @P3 LDG.E.U16 R16, desc[UR22][R4.64] ;  /* 0x0000001604103981 */ /* 0x000362000c1e1500 */
[----:B0-----:R-:W-:-:S02]  /*74f0*/  LEA R6, P5, R22, R202, 0x1 ;  /* 0x000000ca16067211 */ /* 0x001fc400078a08ff */
[----:B------:R-:W-:Y:S02]  /*7500*/  ISETP.GT.AND P3, PT, R0, 0xa, PT ;  /* 0x0000000a0000780c */ /* 0x000fe40003f64270 */
[----:B-1----:R-:W-:Y:S01]  /*7510*/  LEA R4, P6, R21, R202, 0x1 ;  /* 0x000000ca15047211 */ /* 0x002fe200078c08ff */
[----:B------:R-:W-:Y:S01]  /*7520*/  IMAD.X R7, R203, 0x1, R60, P5 ;  /* 0x00000001cb077824 */ /* 0x000fe200028e063c */
[----:B------:R-:W-:-:S03]  /*7530*/  PRMT R18, RZ, 0x7610, R18 ;  /* 0x00007610ff127816 */ /* 0x000fc60000000012 */
[----:B------:R-:W-:Y:S01]  /*7540*/  IMAD.X R5, R203, 0x1, R61, P6 ;  /* 0x00000001cb057824 */ /* 0x000fe200030e063d */
[----:B------:R0:W5:Y:S01]  /*7550*/  @P1 LDG.E.U16 R15, desc[UR22][R6.64] ;  /* 0x00000016060f1981 */ /* 0x000162000c1e1500 */
[C---:B------:R-:W-:Y:S02]  /*7560*/  ISETP.GT.AND P1, PT, R0.reuse, 0xb, PT ;  /* 0x0000000b0000780c */ /* 0x040fe40003f24270 */
[----:B------:R-:W-:Y:S01]  /*7570*/  PRMT R17, RZ, 0x7610, R17 ;  /* 0x00007610ff117816 */ /* 0x000fe20000000011 */
[----:B------:R1:W5:Y:S01]  /*7580*/  @P4 LDG.E.U16 R18, desc[UR22][R4.64] ;  /* 0x0000001604124981 */ /* 0x000362000c1e1500 */
[-C--:B0-----:R-:W-:Y:S02]  /*7590*/  LEA R6, P5, R23, R202.reuse, 0x1 ;  /* 0x000000ca17067211 */ /* 0x081fe400078a08ff */
        /* <DEDUP_REMOVED lines=36> */
[----:B------:R-:W-:Y:S02]  /*77e0*/  ISETP.GT.AND P3, PT, R0, 0x13, PT ;  /* 0x000000130000780c */ /* 0x000fe40003f64270 */
[----:B------:R-:W-:Y:S01]  /*77f0*/  PRMT R210, RZ, 0x7610, R210 ;  /* 0x00007610ffd27816 */ /* 0x000fe200000000d2 */
[----:B------:R1:W5:Y:S01]  /*7800*/  @P1 LDG.E.U16 R211, desc[UR22][R4.64] ;  /* 0x0000001604d31981 */ /* 0x000362000c1e1500 */
[-C--:B0-----:R-:W-:Y:S02]  /*7810*/  LEA R6, P5, R39, R202.reuse, 0x1 ;  /* 0x000000ca27067211 */ /* 0x081fe400078a08ff */
[----:B-1----:R-:W-:-:S03]  /*7820*/  LEA R4, P6, R40, R202, 0x1 ;  /* 0x000000ca28047211 */ /* 0x002fc600078c08ff */
[C---:B------:R-:W-:Y:S01]  /*7830*/  IMAD.X R7, R203.reuse, 0x1, R198, P5 ;  /* 0x00000001cb077824 */ /* 0x040fe200028e06c6 */
[----:B------:R-:W-:Y:S02]  /*7840*/  PRMT R213, RZ, 0x7610, R213 ;  /* 0x00007610ffd57816 */ /* 0x000fe400000000d5 */
[----:B------:R-:W-:Y:S01]  /*7850*/  ISETP.GT.AND P1, PT, R0, 0x14, PT ;  /* 0x000000140000780c */ /* 0x000fe20003f24270 */
[----:B------:R-:W-:Y:S01]  /*7860*/  IMAD.X R5, R203, 0x1, R199, P6 ;  /* 0x00000001cb057824 */ /* 0x000fe200030e06c7 */
[----:B------:R0:W5:Y:S01]  /*7870*/  @P4 LDG.E.U16 R210, desc[UR22][R6.64] ;  /* 0x0000001606d24981 */ /* 0x000162000c1e1500 */
[----:B------:R-:W-:-:S03]  /*7880*/  PRMT R212, RZ, 0x7610, R212 ;  /* 0x00007610ffd47816 */ /* 0x000fc600000000d4 */
[----:B------:R1:W5:Y:S01]  /*7890*/  @P3 LDG.E.U16 R213, desc[UR22][R4.64] ;  /* 0x0000001604d53981 */ /* 0x000362000c1e1500 */
[----:B0-----:R-:W-:Y:S02]  /*78a0*/  LEA R6, P5, R41, R202, 0x1 ;  /* 0x000000ca29067211 */ /* 0x001fe400078a08ff */
[----:B------:R-:W-:-:S03]  /*78b0*/  ISETP.GT.AND P4, PT, R0, 0x15, PT ;  /* 0x000000150000780c */ /* 0x000fc60003f84270 */
[C---:B------:R-:W-:Y:S01]  /*78c0*/  IMAD.X R7, R203.reuse, 0x1, R200, P5 ;  /* 0x00000001cb077824 */ /* 0x040fe200028e06c8 */
[-C--:B-1----:R-:W-:Y:S02]  /*78d0*/  LEA R4, P5, R42, R202.reuse, 0x1 ;  /* 0x000000ca2a047211 */ /* 0x082fe400078a08ff */
[----:B------:R-:W-:Y:S02]  /*78e0*/  SHF.R.S32.HI R227, RZ, 0x1f, R44 ;  /* 0x0000001fffe37819 */ /* 0x000fe4000001142c */
[----:B------:R0:W5:Y:S01]  /*78f0*/  @P1 LDG.E.U16 R212, desc[UR22][R6.64] ;  /* 0x0000001606d41981 */ /* 0x000162000c1e1500 */
[----:B------:R-:W-:Y:S01]  /*7900*/  IMAD.X R5, R203, 0x1, R201, P5 ;  /* 0x00000001cb057824 */ /* 0x000fe200028e06c9 */
[C---:B------:R-:W-:Y:S02]  /*7910*/  SHF.L.U64.HI R227, R44.reuse, 0x1, R227 ;  /* 0x000000012ce37819 */ /* 0x040fe400000102e3 */
[----:B------:R-:W-:Y:S02]  /*7920*/  LEA R8, P5, R44, R202, 0x1 ;  /* 0x000000ca2c087211 */ /* 0x000fe400078a08ff */
[----:B------:R-:W-:-:S02]  /*7930*/  ISETP.GT.AND P1, PT, R0, 0x17, PT ;  /* 0x000000170000780c */ /* 0x000fc40003f24270 */
[----:B------:R-:W-:Y:S01]  /*7940*/  PRMT R215, RZ, 0x7610, R215 ;  /* 0x00007610ffd77816 */ /* 0x000fe200000000d7 */
[----:B------:R-:W-:Y:S01]  /*7950*/  IMAD.X R9, R203, 0x1, R227, P5 ;  /* 0x00000001cb097824 */ /* 0x000fe200028e06e3 */
[----:B0-----:R-:W-:Y:S02]  /*7960*/  LEA R6, P6, R43, R202, 0x1 ;  /* 0x000000ca2b067211 */ /* 0x001fe400078c08ff */
[----:B------:R-:W-:Y:S02]  /*7970*/  ISETP.GT.AND P3, PT, R0, 0x16, PT ;  /* 0x000000160000780c */ /* 0x000fe40003f64270 */
[----:B------:R-:W-:Y:S01]  /*7980*/  SHF.R.S32.HI R227, RZ, 0x1f, R45 ;  /* 0x0000001fffe37819 */ /* 0x000fe2000001142d */
[----:B------:R-:W-:Y:S01]  /*7990*/  IMAD.X R7, R203, 0x1, R204, P6 ;  /* 0x00000001cb077824 */ /* 0x000fe200030e06cc */
[----:B------:R0:W5:Y:S01]  /*79a0*/  @P4 LDG.E.U16 R215, desc[UR22][R4.64] ;  /* 0x0000001604d74981 */ /* 0x000162000c1e1500 */
[----:B------:R-:W-:Y:S02]  /*79b0*/  PRMT R216, RZ, 0x7610, R216 ;  /* 0x00007610ffd87816 */ /* 0x000fe400000000d8 */
[----:B------:R-:W-:-:S02]  /*79c0*/  SHF.L.U64.HI R227, R45, 0x1, R227 ;  /* 0x000000012de37819 */ /* 0x000fc400000102e3 */
[----:B------:R-:W-:Y:S02]  /*79d0*/  PRMT R214, RZ, 0x7610, R214 ;  /* 0x00007610ffd67816 */ /* 0x000fe400000000d6 */
[----:B------:R-:W5:Y:S01]  /*79e0*/  @P1 LDG.E.U16 R216, desc[UR22][R8.64] ;  /* 0x0000001608d81981 */ /* 0x000f62000c1e1500 */
[----:B0-----:R-:W-:-:S03]  /*79f0*/  LEA R4, P6, R45, R202, 0x1 ;  /* 0x000000ca2d047211 */ /* 0x001fc600078c08ff */
[----:B------:R0:W5:Y:S01]  /*7a00*/  @P3 LDG.E.U16 R214, desc[UR22][R6.64] ;  /* 0x0000001606d63981 */ /* 0x000162000c1e1500 */
[----:B------:R-:W-:Y:S02]  /*7a10*/  SHF.R.S32.HI R228, RZ, 0x1f, R46 ;  /* 0x0000001fffe47819 */ /* 0x000fe4000001142e */
[----:B------:R-:W-:Y:S01]  /*7a20*/  ISETP.GT.AND P1, PT, R0, 0x19, PT ;  /* 0x000000190000780c */ /* 0x000fe20003f24270 */
[----:B------:R-:W-:Y:S01]  /*7a30*/  IMAD.X R5, R203, 0x1, R227, P6 ;  /* 0x00000001cb057824 */ /* 0x000fe200030e06e3 */
[----:B------:R-:W-:Y:S02]  /*7a40*/  SHF.R.S32.HI R227, RZ, 0x1f, R47 ;  /* 0x0000001fffe37819 */ /* 0x000fe4000001142f */
[----:B------:R-:W-:Y:S02]  /*7a50*/  SHF.L.U64.HI R228, R46, 0x1, R228 ;  /* 0x000000012ee47819 */ /* 0x000fe400000102e4 */
[----:B------:R-:W-:Y:S02]  /*7a60*/  ISETP.GT.AND P3, PT, R0, 0x18, PT ;  /* 0x000000180000780c */ /* 0x000fe40003f64270 */
[----:B0-----:R-:W-:-:S02]  /*7a70*/  LEA R6, P5, R46, R202, 0x1 ;  /* 0x000000ca2e067211 */ /* 0x001fc400078a08ff */
[C---:B------:R-:W-:Y:S02]  /*7a80*/  LEA R8, P6, R47.reuse, R202, 0x1 ;  /* 0x000000ca2f087211 */ /* 0x040fe400078c08ff */
[----:B------:R-:W-:Y:S02]  /*7a90*/  SHF.L.U64.HI R227, R47, 0x1, R227 ;  /* 0x000000012fe37819 */ /* 0x000fe400000102e3 */
[----:B------:R-:W-:Y:S01]  /*7aa0*/  ISETP.GT.AND P4, PT, R0, 0x1a, PT ;  /* 0x0000001a0000780c */ /* 0x000fe20003f84270 */
[C---:B------:R-:W-:Y:S01]  /*7ab0*/  IMAD.X R7, R203.reuse, 0x1, R228, P5 ;  /* 0x00000001cb077824 */ /* 0x040fe200028e06e4 */
[----:B------:R-:W-:Y:S01]  /*7ac0*/  PRMT R219, RZ, 0x7610, R219 ;  /* 0x00007610ffdb7816 */ /* 0x000fe200000000db */
[----:B------:R-:W-:Y:S01]  /*7ad0*/  IMAD.X R9, R203, 0x1, R227, P6 ;  /* 0x00000001cb097824 */ /* 0x000fe200030e06e3 */
[----:B------:R-:W-:Y:S02]  /*7ae0*/  SHF.R.S32.HI R227, RZ, 0x1f, R49 ;  /* 0x0000001fffe37819 */ /* 0x000fe40000011431 */
[----:B------:R-:W-:-:S02]  /*7af0*/  PRMT R218, RZ, 0x7610, R218 ;  /* 0x00007610ffda7816 */ /* 0x000fc400000000da */
[----:B------:R-:W-:Y:S01]  /*7b00*/  PRMT R217, RZ, 0x7610, R217 ;  /* 0x00007610ffd97816 */ /* 0x000fe200000000d9 */
[----:B------:R0:W5:Y:S01]  /*7b10*/  @P1 LDG.E.U16 R219, desc[UR22][R6.64] ;  /* 0x0000001606db1981 */ /* 0x000162000c1e1500 */
[----:B------:R-:W-:Y:S02]  /*7b20*/  SHF.R.S32.HI R228, RZ, 0x1f, R48 ;  /* 0x0000001fffe47819 */ /* 0x000fe40000011430 */
[----:B------:R-:W-:Y:S01]  /*7b30*/  SHF.L.U64.HI R227, R49, 0x1, R227 ;  /* 0x0000000131e37819 */ /* 0x000fe200000102e3 */
[----:B------:R1:W5:Y:S01]  /*7b40*/  @P3 LDG.E.U16 R218, desc[UR22][R4.64] ;  /* 0x0000001604da3981 */ /* 0x000362000c1e1500 */
[----:B------:R-:W-:-:S03]  /*7b50*/  SHF.L.U64.HI R228, R48, 0x1, R228 ;  /* 0x0000000130e47819 */ /* 0x000fc600000102e4 */
[----:B------:R4:W5:Y:S01]  /*7b60*/  @P4 LDG.E.U16 R217, desc[UR22][R8.64] ;  /* 0x0000001608d94981 */ /* 0x000962000c1e1500 */
[-C--:B0-----:R-:W-:Y:S02]  /*7b70*/  LEA R6, P6, R49, R202.reuse, 0x1 ;  /* 0x000000ca31067211 */ /* 0x081fe400078c08ff */
[----:B------:R-:W-:Y:S02]  /*7b80*/  ISETP.GT.AND P4, PT, R0, 0x1c, PT ;  /* 0x0000001c0000780c */ /* 0x000fe40003f84270 */
[----:B-1----:R-:W-:Y:S01]  /*7b90*/  LEA R4, P1, R48, R202, 0x1 ;  /* 0x000000ca30047211 */ /* 0x002fe200078208ff */
[C---:B------:R-:W-:Y:S01]  /*7ba0*/  IMAD.X R7, R203.reuse, 0x1, R227, P6 ;  /* 0x00000001cb077824 */ /* 0x040fe200030e06e3 */
[----:B------:R-:W-:Y:S02]  /*7bb0*/  SHF.R.S32.HI R227, RZ, 0x1f, R50 ;  /* 0x0000001fffe37819 */ /* 0x000fe40000011432 */
[C---:B------:R-:W-:Y:S01]  /*7bc0*/  ISETP.GT.AND P3, PT, R0.reuse, 0x1d, PT ;  /* 0x0000001d0000780c */ /* 0x040fe20003f64270 */
[----:B------:R-:W-:Y:S01]  /*7bd0*/  IMAD.X R5, R203, 0x1, R228, P1 ;  /* 0x00000001cb057824 */ /* 0x000fe200008e06e4 */
[----:B------:R-:W-:-:S02]  /*7be0*/  ISETP.GT.AND P1, PT, R0, RZ, PT ;  /* 0x000000ff0000720c */ /* 0x000fc40003f24270 */
[C---:B----4-:R-:W-:Y:S02]  /*7bf0*/  LEA R8, P6, R50.reuse, R202, 0x1 ;  /* 0x000000ca32087211 */ /* 0x050fe400078c08ff */
[----:B------:R-:W-:Y:S02]  /*7c00*/  SHF.L.U64.HI R227, R50, 0x1, R227 ;  /* 0x0000000132e37819 */ /* 0x000fe400000102e3 */
[----:B------:R-:W-:Y:S02]  /*7c10*/  PRMT R220, RZ, 0x7610, R220 ;  /* 0x00007610ffdc7816 */ /* 0x000fe400000000dc */
[----:B------:R-:W-:Y:S01]  /*7c20*/  ISETP.GT.AND P5, PT, R0, 0x1b, PT ;  /* 0x0000001b0000780c */ /* 0x000fe20003fa4270 */
[----:B------:R-:W-:Y:S01]  /*7c30*/  IMAD.X R9, R203, 0x1, R227, P6 ;  /* 0x00000001cb097824 */ /* 0x000fe200030e06e3 */
[----:B------:R-:W-:Y:S02]  /*7c40*/  PRMT R221, RZ, 0x7610, R221 ;  /* 0x00007610ffdd7816 */ /* 0x000fe400000000dd */
[----:B------:R-:W-:Y:S01]  /*7c50*/  SHF.R.S32.HI R227, RZ, 0x1f, R51 ;  /* 0x0000001fffe37819 */ /* 0x000fe20000011433 */
[----:B------:R0:W5:Y:S01]  /*7c60*/  @P4 LDG.E.U16 R220, desc[UR22][R6.64] ;  /* 0x0000001606dc4981 */ /* 0x000162000c1e1500 */
[----:B------:R-:W-:-:S02]  /*7c70*/  PRMT R223, RZ, 0x7610, R223 ;  /* 0x00007610ffdf7816 */ /* 0x000fc400000000df */
[C---:B------:R-:W-:Y:S01]  /*7c80*/  SHF.L.U64.HI R227, R51.reuse, 0x1, R227 ;  /* 0x0000000133e37819 */ /* 0x040fe200000102e3 */
[----:B------:R1:W5:Y:S01]  /*7c90*/  @P3 LDG.E.U16 R221, desc[UR22][R8.64] ;  /* 0x0000001608dd3981 */ /* 0x000362000c1e1500 */
[----:B------:R-:W-:Y:S02]  /*7ca0*/  PRMT R222, RZ, 0x7610, R222 ;  /* 0x00007610ffde7816 */ /* 0x000fe400000000de */
[----:B0-----:R-:W-:-:S04]  /*7cb0*/  LEA R6, P6, R51, R202, 0x1 ;  /* 0x000000ca33067211 */ /* 0x001fc800078c08ff */
[----:B------:R0:W5:Y:S01]  /*7cc0*/  @P5 LDG.E.U16 R222, desc[UR22][R4.64] ;  /* 0x0000001604de5981 */ /* 0x000162000c1e1500 */
[----:B-1----:R-:W-:Y:S02]  /*7cd0*/  @P1 IMAD.MOV.U32 R8, RZ, RZ, R202 ;  /* 0x000000ffff081224 */ /* 0x002fe400078e00ca */
[----:B------:R-:W-:Y:S02]  /*7ce0*/  @P1 IMAD.MOV.U32 R9, RZ, RZ, R203 ;  /* 0x000000ffff091224 */ /* 0x000fe400078e00cb */
[----:B------:R-:W-:Y:S01]  /*7cf0*/  IMAD.X R7, R203, 0x1, R227, P6 ;  /* 0x00000001cb077824 */ /* 0x000fe200030e06e3 */
[----:B------:R-:W-:Y:S02]  /*7d00*/  SHF.R.S32.HI R227, RZ, 0x1f, R53 ;  /* 0x0000001fffe37819 */ /* 0x000fe40000011435 */
[C---:B------:R-:W-:Y:S01]  /*7d10*/  ISETP.GT.AND P3, PT, R0.reuse, 0x1e, PT ;  /* 0x0000001e0000780c */ /* 0x040fe20003f64270 */
[----:B------:R1:W5:Y:S01]  /*7d20*/  @P1 LDG.E.U16 R223, desc[UR22][R8.64] ;  /* 0x0000001608df1981 */ /* 0x000362000c1e1500 */
[----:B------:R-:W-:-:S02]  /*7d30*/  ISETP.GT.AND P4, PT, R0, 0x1f, PT ;  /* 0x0000001f0000780c */ /* 0x000fc40003f84270 */
[----:B------:R-:W-:Y:S01]  /*7d40*/  ISETP.GT.AND P6, PT, R0, 0x1, PT ;  /* 0x000000010000780c */ /* 0x000fe20003fc4270 */
[----:B------:R-:W-:Y:S01]  /*7d50*/  USHF.L.U32 UR4, UR4, 0x1f, URZ ;  /* 0x0000001f04047899 */ /* 0x000fe200080006ff */
[CC--:B0-----:R-:W-:Y:S02]  /*7d60*/  LEA R4, P5, R53.reuse, R202.reuse, 0x1 ;  /* 0x000000ca35047211 */ /* 0x0c1fe400078a08ff */
[----:B------:R-:W-:Y:S02]  /*7d70*/  SHF.L.U64.HI R227, R53, 0x1, R227 ;  /* 0x0000000135e37819 */ /* 0x000fe400000102e3 */
[----:B-1----:R-:W-:Y:S02]  /*7d80*/  IADD3 R8, P1, PT, R3, R202, RZ ;  /* 0x000000ca03087210 */ /* 0x002fe40007f3e0ff */
[----:B------:R-:W-:Y:S01]  /*7d90*/  PRMT R226, RZ, 0x7610, R226 ;  /* 0x00007610ffe27816 */ /* 0x000fe200000000e2 */
[C---:B------:R-:W-:Y:S01]  /*7da0*/  IMAD.X R5, R203.reuse, 0x1, R227, P5 ;  /* 0x00000001cb057824 */ /* 0x040fe200028e06e3 */
[----:B------:R-:W-:Y:S01]  /*7db0*/  PRMT R224, RZ, 0x7610, R224 ;  /* 0x00007610ffe07816 */ /* 0x000fe200000000e0 */
[----:B------:R-:W-:Y:S01]  /*7dc0*/  IMAD.X R9, R203, 0x1, R52, P1 ;  /* 0x00000001cb097824 */ /* 0x000fe200008e0634 */
[----:B------:R-:W-:Y:S01]  /*7dd0*/  PRMT R225, RZ, 0x7610, R225 ;  /* 0x00007610ffe17816 */ /* 0x000fe200000000e1 */
[----:B------:R-:W-:Y:S01]  /*7de0*/  IMAD.U32 R227, RZ, RZ, UR4 ;  /* 0x00000004ffe37e24 */ /* 0x000fe2000f8e00ff */
[----:B------:R-:W5:Y:S04]  /*7df0*/  @P3 LDG.E.U16 R226, desc[UR22][R6.64] ;  /* 0x0000001606e23981 */ /* 0x000f68000c1e1500 */
[----:B------:R2:W5:Y:S04]  /*7e00*/  @P4 LDG.E.U16 R225, desc[UR22][R4.64] ;  /* 0x0000001604e14981 */ /* 0x000568000c1e1500 */
[----:B------:R0:W5:Y:S01]  /*7e10*/  @P6 LDG.E.U16 R224, desc[UR22][R8.64] ;  /* 0x0000001608e06981 */ /* 0x000162000c1e1500 */
[----:B------:R-:W1:Y:S01]  /*7e20*/  SYNCS.PHASECHK.TRANS64.TRYWAIT P1, [UR8], R227 ;  /* 0x000000e3ff0075a7 */ /* 0x000e620008021108 */
[----:B--2---:R-:W-:-:S02]  /*7e30*/  PRMT R5, R10, 0x5410, R12 ;  /* 0x000054100a057816 */ /* 0x004fc4000000000c */
[----:B---3--:R-:W-:Y:S01]  /*7e40*/  PRMT R6, R11, 0x5410, R14 ;  /* 0x000054100b067816 */ /* 0x008fe2000000000e */
[----:B01----:R-:W-:Y:S06]  /*7e50*/  @!P1 BRA `(.L_x_9) ;  /* 0x0000009800109947 */ /* 0x003fec0003800000 */
.L_x_17:
[----:B------:R0:W-:Y:S01]  /*7e60*/  STL [R1+0x8], R2 ;  /* 0x0000080201007387 */ /* 0x0001e20000100800 */
[----:B-----5:R-:W-:Y:S01]  /*7e70*/  PRMT R7, R13, 0x5410, R16 ;  /* 0x000054100d077816 */ /* 0x020fe20000000010 */
[----:B------:R-:W-:Y:S01]  /*7e80*/  IMAD.WIDE R72, R35, 0x2, R72 ;  /* 0x0000000223487825 */ /* 0x000fe200078e0248 */
[----:B------:R-:W-:Y:S02]  /*7e90*/  PRMT R8, R15, 0x5410, R18 ;  /* 0x000054100f087816 */ /* 0x000fe40000000012 */
[----:B------:R-:W-:Y:S01]  /*7ea0*/  PRMT R9, R17, 0x5410, R205 ;  /* 0x0000541011097816 */ /* 0x000fe200000000cd */
[----:B------:R-:W-:Y:S01]  /*7eb0*/  IMAD.WIDE R76, R35, 0x2, R76 ;  /* 0x00000002234c7825 */ /* 0x000fe200078e024c */
[----:B------:R-:W-:Y:S02]  /*7ec0*/  PRMT R10, R19, 0x5410, R207 ;  /* 0x00005410130a7816 */ /* 0x000fe400000000cf */
[----:B------:R-:W-:Y:S01]  /*7ed0*/  PRMT R11, R206, 0x5410, R209 ;  /* 0x00005410ce0b7816 */ /* 0x000fe200000000d1 */
[----:B0-----:R-:W0:Y:S01]  /*7ee0*/  S2R R2, SR_TID.X ;  /* 0x0000000000027919 */ /* 0x001e220000002100 */
[----:B------:R-:W-:Y:S01]  /*7ef0*/  PRMT R12, R208, 0x5410, R211 ;  /* 0x00005410d00c7816 */ /* 0x000fe200000000d3 */
[----:B------:R-:W-:Y:S01]  /*7f00*/  IMAD.WIDE R80, R35, 0x2, R80 ;  /* 0x0000000223507825 */ /* 0x000fe200078e0250 */
[----:B------:R-:W-:-:S02]  /*7f10*/  PRMT R13, R210, 0x5410, R213 ;  /* 0x00005410d20d7816 */ /* 0x000fc400000000d5 */
[----:B------:R-:W-:Y:S01]  /*7f20*/  PRMT R14, R212, 0x5410, R215 ;  /* 0x00005410d40e7816 */ /* 0x000fe200000000d7 */
[C---:B------:R-:W-:Y:S01]  /*7f30*/  IMAD.WIDE R84, R35.reuse, 0x2, R84 ;  /* 0x0000000223547825 */ /* 0x040fe200078e0254 */
[----:B------:R-:W-:Y:S02]  /*7f40*/  PRMT R15, R214, 0x5410, R216 ;  /* 0x00005410d60f7816 */ /* 0x000fe400000000d8 */
[----:B------:R-:W-:Y:S01]  /*7f50*/  PRMT R16, R218, 0x5410, R219 ;  /* 0x00005410da107816 */ /* 0x000fe200000000db */
[----:B------:R-:W-:Y:S01]  /*7f60*/  IMAD.WIDE R88, R35, 0x2, R88 ;  /* 0x0000000223587825 */ /* 0x000fe200078e0258 */
[----:B------:R-:W-:Y:S02]  /*7f70*/  PRMT R17, R217, 0x5410, R222 ;  /* 0x00005410d9117816 */ /* 0x000fe400000000de */
[----:B------:R-:W-:Y:S01]  /*7f80*/  PRMT R18, R220, 0x5410, R221 ;  /* 0x00005410dc127816 */ /* 0x000fe200000000dd */
[----:B------:R-:W-:Y:S01]  /*7f90*/  IMAD.WIDE R92, R35, 0x2, R92 ;  /* 0x00000002235c7825 */ /* 0x000fe200078e025c */
[----:B------:R-:W-:-:S02]  /*7fa0*/  PRMT R19, R226, 0x5410, R225 ;  /* 0x00005410e2137816 */ /* 0x000fc400000000e1 */
[----:B------:R-:W-:Y:S01]  /*7fb0*/  PRMT R4, R223, 0x5410, R224 ;  /* 0x00005410df047816 */ /* 0x000fe200000000e0 */
[----:B------:R-:W-:-:S03]  /*7fc0*/  IMAD.WIDE R96, R35, 0x2, R96 ;  /* 0x0000000223607825 */ /* 0x000fc600078e0260 */
[----:B------:R1:W-:Y:S01]  /*7fd0*/  STTM.x16 tmem[UR12+0x100], R4 ;  /* 0x00010004000079ed */ /* 0x0003e2000824000c */
[----:B------:R-:W2:Y:S01]  /*7fe0*/  FENCE.VIEW.ASYNC.T ;  /* 0x00000000000073c6 */ /* 0x000ea20000000200 */
[----:B------:R-:W-:-:S04]  /*7ff0*/  IMAD.WIDE R100, R35, 0x2, R100 ;  /* 0x0000000223647825 */ /* 0x000fc800078e0264 */
[----:B------:R-:W-:-:S04]  /*8000*/  IMAD.WIDE R104, R35, 0x2, R104 ;  /* 0x0000000223687825 */ /* 0x000fc800078e0268 */
[----:B------:R-:W-:Y:S01]  /*8010*/  IMAD.WIDE R108, R35, 0x2, R108 ;  /* 0x00000002236c7825 */ /* 0x000fe200078e026c */
[----:B0-----:R-:W-:-:S03]  /*8020*/  LOP3.LUT R2, R2, 0x1f, RZ, 0xc0, !PT ;  /* 0x0000001f02027812 */ /* 0x001fc600078ec0ff */
[C---:B------:R-:W-:Y:S01]  /*8030*/  IMAD.WIDE R112, R35.reuse, 0x2, R112 ;  /* 0x0000000223707825 */ /* 0x040fe200078e0270 */
[----:B------:R-:W-:Y:S02]  /*8040*/  ISETP.GE.AND P1, PT, R2, R0, PT ;  /* 0x000000000200720c */ /* 0x000fe40003f26270 */
[----:B------:R-:W-:Y:S01]  /*8050*/  PRMT R205, RZ, 0x7610, R205 ;  /* 0x00007610ffcd7816 */ /* 0x000fe200000000cd */
[C---:B------:R-:W-:Y:S01]  /*8060*/  IMAD.WIDE R116, R35.reuse, 0x2, R116 ;  /* 0x0000000223747825 */ /* 0x040fe200078e0274 */
[----:B------:R-:W-:Y:S01]  /*8070*/  PRMT R207, RZ, 0x7610, R207 ;  /* 0x00007610ffcf7816 */ /* 0x000fe200000000cf */
[----:B------:R0:W5:Y:S01]  /*8080*/  LDL.LU R2, [R1+0x8] ;  /* 0x0000080001027983 */ /* 0x0001620000300800 */
[----:B------:R-:W-:Y:S01]  /*8090*/  PRMT R209, RZ, 0x7610, R209 ;  /* 0x00007610ffd17816 */ /* 0x000fe200000000d1 */
[C---:B------:R-:W-:Y:S01]  /*80a0*/  IMAD.WIDE R120, R35.reuse, 0x2, R120 ;  /* 0x0000000223787825 */ /* 0x040fe200078e0278 */
[----:B------:R-:W-:Y:S02]  /*80b0*/  PRMT R211, RZ, 0x7610, R211 ;  /* 0x00007610ffd37816 */ /* 0x000fe400000000d3 */
[----:B------:R-:W-:Y:S01]  /*80c0*/  PRMT R213, RZ, 0x7610, R213 ;  /* 0x00007610ffd57816 */ /* 0x000fe200000000d5 */
[----:B------:R-:W-:Y:S01]  /*80d0*/  IMAD.WIDE R124, R35, 0x2, R124 ;  /* 0x00000002237c7825 */ /* 0x000fe200078e027c */
[----:B------:R-:W-:-:S02]  /*80e0*/  PRMT R215, RZ, 0x7610, R215 ;  /* 0x00007610ffd77816 */ /* 0x000fc400000000d7 */
[----:B------:R-:W-:Y:S01]  /*80f0*/  PRMT R217, RZ, 0x7610, R217 ;  /* 0x00007610ffd97816 */ /* 0x000fe200000000d9 */
[C---:B------:R-:W-:Y:S01]  /*8100*/  IMAD.WIDE R128, R35.reuse, 0x2, R128 ;  /* 0x0000000223807825 */ /* 0x040fe200078e0280 */
[----:B------:R-:W-:Y:S02]  /*8110*/  PRMT R219, RZ, 0x7610, R219 ;  /* 0x00007610ffdb7816 */ /* 0x000fe400000000db */
[----:B------:R-:W-:Y:S01]  /*8120*/  PRMT R221, RZ, 0x7610, R221 ;  /* 0x00007610ffdd7816 */ /* 0x000fe200000000dd */
[C---:B------:R-:W-:Y:S01]  /*8130*/  IMAD.WIDE R132, R35.reuse, 0x2, R132 ;  /* 0x0000000223847825 */ /* 0x040fe200078e0284 */
[----:B--2---:R-:W-:Y:S01]  /*8140*/  BAR.SYNC.DEFER_BLOCKING 0x0 ;  /* 0x0000000000007b1d */ /* 0x004fe20000010000 */
[----:B------:R-:W-:Y:S02]  /*8150*/  PRMT R223, RZ, 0x7610, R223 ;  /* 0x00007610ffdf7816 */ /* 0x000fe400000000df */
[----:B-1----:R-:W-:Y:S01]  /*8160*/  PRMT R4, RZ, 0x7610, R4 ;  /* 0x00007610ff047816 */ /* 0x002fe20000000004 */
[----:B------:R-:W-:Y:S01]  /*8170*/  IMAD.WIDE R136, R35, 0x2, R136 ;  /* 0x0000000223887825 */ /* 0x000fe200078e0288 */
[----:B------:R-:W-:-:S02]  /*8180*/  PRMT R6, RZ, 0x7610, R6 ;  /* 0x00007610ff067816 */ /* 0x000fc40000000006 */
[----:B------:R-:W-:Y:S01]  /*8190*/  PRMT R8, RZ, 0x7610, R8 ;  /* 0x00007610ff087816 */ /* 0x000fe20000000008 */
[C---:B------:R-:W-:Y:S01]  /*81a0*/  IMAD.WIDE R140, R35.reuse, 0x2, R140 ;  /* 0x00000002238c7825 */ /* 0x040fe200078e028c */
[----:B------:R-:W-:Y:S02]  /*81b0*/  PRMT R10, RZ, 0x7610, R10 ;  /* 0x00007610ff0a7816 */ /* 0x000fe4000000000a */
        /* <DEDUP_REMOVED lines=11> */
[----:B------:R-:W-:Y:S01]  /*8270*/  PRMT R231, RZ, 0x7610, R231 ;  /* 0x00007610ffe77816 */ /* 0x000fe200000000e7 */
[----:B------:R-:W2:Y:S01]  /*8280*/  @!P1 LDG.E.U16 R211, desc[UR22][R152.64] ;  /* 0x0000001698d39981 */ /* 0x000ea2000c1e1500 */
[----:B------:R-:W-:Y:S01]  /*8290*/  PRMT R232, RZ, 0x7610, R232 ;  /* 0x00007610ffe87816 */ /* 0x000fe200000000e8 */
[C---:B------:R-:W-:Y:S01]  /*82a0*/  IMAD.WIDE R160, R35.reuse, 0x2, R160 ;  /* 0x0000000223a07825 */ /* 0x040fe200078e02a0 */
[----:B------:R-:W-:Y:S01]  /*82b0*/  PRMT R233, RZ, 0x7610, R233 ;  /* 0x00007610ffe97816 */ /* 0x000fe200000000e9 */
[----:B------:R-:W3:Y:S01]  /*82c0*/  @!P1 LDG.E.U16 R209, desc[UR22][R156.64] ;  /* 0x000000169cd19981 */ /* 0x000ee2000c1e1500 */
[----:B------:R-:W-:Y:S01]  /*82d0*/  PRMT R234, RZ, 0x7610, R234 ;  /* 0x00007610ffea7816 */ /* 0x000fe200000000ea */
[C---:B------:R-:W-:Y:S01]  /*82e0*/  IMAD.WIDE R164, R35.reuse, 0x2, R164 ;  /* 0x0000000223a47825 */ /* 0x040fe200078e02a4 */
[----:B------:R-:W-:Y:S01]  /*82f0*/  PRMT R235, RZ, 0x7610, R235 ;  /* 0x00007610ffeb7816 */ /* 0x000fe200000000eb */
[----:B------:R-:W4:Y:S01]  /*8300*/  @!P1 LDG.E.U16 R207, desc[UR22][R160.64] ;  /* 0x00000016a0cf9981 */ /* 0x000f22000c1e1500 */
        /* <DEDUP_REMOVED lines=75> */
[----:B------:R-:W4:Y:S02]  /*87c0*/  @!P1 LDG.E.U16 R231, desc[UR22][R112.64] ;  /* 0x0000001670e79981 */ /* 0x000f24000c1e1500 */
[----:B------:R-:W-:-:S02]  /*87d0*/  IMAD.WIDE R118, R35, 0x2, R118 ;  /* 0x0000000223767825 */ /* 0x000fc400078e0276 */
[----:B------:R-:W4:Y:S02]  /*87e0*/  @!P1 LDG.E.U16 R232, desc[UR22][R108.64] ;  /* 0x000000166ce89981 */ /* 0x000f24000c1e1500 */
[C---:B------:R-:W-:Y:S02]  /*87f0*/  IMAD.WIDE R122, R35.reuse, 0x2, R122 ;  /* 0x00000002237a7825 */ /* 0x040fe400078e027a */
[----:B------:R-:W4:Y:S02]  /*8800*/  @!P1 LDG.E.U16 R233, desc[UR22][R104.64] ;  /* 0x0000001668e99981 */ /* 0x000f24000c1e1500 */
[C---:B------:R-:W-:Y:S02]  /*8810*/  IMAD.WIDE R126, R35.reuse, 0x2, R126 ;  /* 0x00000002237e7825 */ /* 0x040fe400078e027e */
        /* <DEDUP_REMOVED lines=35> */
[----:B------:R-:W-:Y:S02]  /*8a50*/  IMAD.WIDE R70, R35, 0x2, R70 ;  /* 0x0000000223467825 */ /* 0x000fe400078e0246 */
[----:B------:R-:W4:Y:S04]  /*8a60*/  @!P1 LDG.E.U16 R5, desc[UR22][R194.64] ;  /* 0x00000016c2059981 */ /* 0x000f28000c1e1500 */
        /* <DEDUP_REMOVED lines=20> */
[----:B------:R-:W4:Y:S01]  /*8bb0*/  @!P1 LDG.E.U16 R252, desc[UR22][R70.64] ;  /* 0x0000001646fc9981 */ /* 0x000f22000c1e1500 */
[----:B------:R-:W-:Y:S01]  /*8bc0*/  BAR.SYNC.DEFER_BLOCKING 0x0 ;  /* 0x0000000000007b1d */ /* 0x000fe20000010000 */
[----:B------:R-:W-:-:S04]  /*8bd0*/  ULEA UR8, UR21, UR11, 0x3 ;  /* 0x0000000b15087291 */ /* 0x000fc8000f8e18ff */
[----:B------:R-:W-:Y:S01]  /*8be0*/  UIADD3 UR8, UPT, UPT, UR8, 0x8000, URZ ;  /* 0x0000800008087890 */ /* 0x000fe2000fffe0ff */
[----:B--2---:R0:W-:Y:S04]  /*8bf0*/  STS.U16 [R33+UR11+0x5600], R211 ;  /* 0x005600d321007988 */ /* 0x0041e8000800040b */
[----:B---3--:R0:W-:Y:S04]  /*8c00*/  STS.U16 [R33+UR11+0x5400], R209 ;  /* 0x005400d121007988 */ /* 0x0081e8000800040b */
[----:B----4-:R0:W-:Y:S04]  /*8c10*/  STS.U16 [R33+UR11+0x5200], R207 ;  /* 0x005200cf21007988 */ /* 0x0101e8000800040b */
        /* <DEDUP_REMOVED lines=62> */
[----:B-1----:R-:W1:Y:S02]  /*9000*/  FENCE.VIEW.ASYNC.S ;  /* 0x00000000000073c6 */ /* 0x002e640000000000 */
[----:B-1----:R-:W-:Y:S06]  /*9010*/  BAR.SYNC.DEFER_BLOCKING 0x0 ;  /* 0x0000000000007b1d */ /* 0x002fec0000010000 */
[----:B------:R-:W-:Y:S05]  /*9020*/  @P0 BRA `(.L_x_10) ;  /* 0x0000000000340947 */ /* 0x000fea0003800000 */
[----:B------:R-:W-:Y:S01]  /*9030*/  UIADD3 UR24, UPT, UPT, UR10, 0x108, URZ ;  /* 0x000001080a187890 */ /* 0x000fe2000fffe0ff */
[----:B------:R-:W-:Y:S01]  /*9040*/  UMOV UR16, UR6 ;  /* 0x0000000600107c82 */ /* 0x000fe20008000000 */
[----:B------:R-:W-:Y:S01]  /*9050*/  UMOV UR17, 0x80004020 ;  /* 0x8000402000117882 */ /* 0x000fe20000000000 */
[----:B------:R-:W-:Y:S01]  /*9060*/  UMOV UR18, 0x0 ;  /* 0x0000000000127882 */ /* 0x000fe20000000000 */
[----:B------:R-:W-:Y:S01]  /*9070*/  UMOV UR19, 0x8400010 ;  /* 0x0840001000137882 */ /* 0x000fe20000000000 */
[----:B------:R-:W-:Y:S01]  /*9080*/  UMOV UR9, URZ ;  /* 0x000000ff00097c82 */ /* 0x000fe20008000000 */
[----:B------:R-:W-:Y:S01]  /*9090*/  UMOV UR26, 0x0 ;  /* 0x00000000001a7882 */ /* 0x000fe20000000000 */
[----:B------:R-:W-:Y:S01]  /*90a0*/  UMOV UR27, 0x8400010 ;  /* 0x08400010001b7882 */ /* 0x000fe20000000000 */
[----:B------:R1:W-:Y:S01]  /*90b0*/  UTCHMMA tmem[UR13], gdesc[UR16], tmem[UR10], tmem[UR18], idesc[UR19], UPT ;  /* 0x00ff12100d0079ea */ /* 0x0003e2000b80000a */
[----:B------:R-:W-:Y:S01]  /*90c0*/  UMOV UR4, UR8 ;  /* 0x0000000800047c82 */ /* 0x000fe20008000000 */
[----:B------:R1:W-:Y:S01]  /*90d0*/  UTCHMMA tmem[UR24], gdesc[UR14], tmem[UR10], tmem[UR26], idesc[UR27], UPT ;  /* 0x00ff1a0e180079ea */ /* 0x0003e2000b80000a */
[----:B------:R1:W-:Y:S01]  /*90e0*/  UTCBAR [UR4], URZ ;  /* 0x000000ff040073e9 */ /* 0x0003e200080000ff */
[----:B------:R-:W-:-:S02]  /*90f0*/  NOP ;  /* 0x0000000000007918 */ /* 0x000fc40000000000 */
.L_x_10:
[----:B------:R-:W-:Y:S01]  /*9100*/  UIADD3 UR21, UPT, UPT, UR21, 0x1, URZ ;  /* 0x0000000115157890 */ /* 0x000fe2000fffe0ff */
[----:B0-----:R-:W-:Y:S01]  /*9110*/  IMAD.MOV.U32 R4, RZ, RZ, R202 ;  /* 0x000000ffff047224 */ /* 0x001fe200078e00ca */
[----:B------:R-:W-:Y:S01]  /*9120*/  UIADD3 UR20, UPT, UPT, UR20, -0x1, URZ ;  /* 0xffffffff14147890 */ /* 0x000fe2000fffe0ff */
[----:B------:R-:W-:Y:S01]  /*9130*/  IMAD.MOV.U32 R5, RZ, RZ, R203 ;  /* 0x000000ffff057224 */ /* 0x000fe200078e00cb */
[----:B------:R-:W-:Y:S01]  /*9140*/  UISETP.GT.AND UP1, UPT, UR21, 0x1, UPT ;  /* 0x000000011500788c */ /* 0x000fe2000bf24270 */
[----:B------:R-:W-:Y:S02]  /*9150*/  VIADD R0, R0, 0xffffffe0 ;  /* 0xffffffe000007836 */ /* 0x000fe40000000000 */
[----:B------:R-:W-:Y:S01]  /*9160*/  IMAD.WIDE R4, R32, 0x2, R4 ;  /* 0x0000000220047825 */ /* 0x000fe200078e0204 */
[----:B-1----:R-:W-:Y:S02]  /*9170*/  USEL UR4, URZ, 0x1, !UP1 ;  /* 0x00000001ff047887 */ /* 0x002fe4000c800000 */
[----:B------:R-:W-:Y:S01]  /*9180*/  USEL UR21, UR21, URZ, !UP1 ;  /* 0x000000ff15157287 */ /* 0x000fe2000c800000 */
[----:B------:R-:W-:Y:S01]  /*9190*/  IMAD.MOV.U32 R202, RZ, RZ, R4 ;  /* 0x000000ffffca7224 */ /* 0x000fe200078e0004 */
[----:B------:R-:W-:Y:S01]  /*91a0*/  UISETP.NE.U32.AND UP1, UPT, UR20, URZ, UPT ;  /* 0x000000ff1400728c */ /* 0x000fe2000bf25070 */
[----:B------:R-:W-:Y:S01]  /*91b0*/  IMAD.MOV.U32 R203, RZ, RZ, R5 ;  /* 0x000000ffffcb7224 */ /* 0x000fe200078e0005 */
[----:B------:R-:W-:-:S03]  /*91c0*/  ULOP3.LUT UR9, UR5, UR4, URZ, 0x3c, !UPT ;  /* 0x0000000405097292 */ /* 0x000fc6000f8e3cff */
[----:B------:R-:W-:-:S04]  /*91d0*/  UMOV UR4, UR5 ;  /* 0x0000000500047c82 */ /* 0x000fc80008000000 */
[----:B------:R-:W-:Y:S01]  /*91e0*/  UMOV UR5, UR9 ;  /* 0x0000000900057c82 */ /* 0x000fe20008000000 */
[----:B------:R-:W-:Y:S05]  /*91f0*/  BRA.U UP1, `(.L_x_11) ;  /* 0xffffffe101387547 */ /* 0x000fea000b83ffff */
.L_x_8:
[----:B------:R-:W2:Y:S01]  /*9200*/  LDL.LU R5, [R1+0x4] ;  /* 0x0000040001057983 */ /* 0x000ea20000300800 */
[----:B------:R-:W0:Y:S03]  /*9210*/  LDCU.128 UR16, c[0x0][0x390] ;  /* 0x00007200ff1077ac */ /* 0x000e260008000c00 */
[----:B------:R-:W0:Y:S01]  /*9220*/  LDL.LU R4, [R1] ;  /* 0x0000000001047983 */ /* 0x000e220000300800 */
[----:B------:R-:W1:Y:S01]  /*9230*/  LDCU UR7, c[0x0][0x39c] ;  /* 0x00007380ff0777ac */ /* 0x000e620008000800 */
[----:B-----5:R-:W-:Y:S01]  /*9240*/  VIADD R0, R2, 0x1 ;  /* 0x0000000102007836 */ /* 0x020fe20000000000 */
[----:B------:R-:W3:Y:S01]  /*9250*/  LDCU UR6, c[0x0][0x3b4] ;  /* 0x00007680ff0677ac */ /* 0x000ee20008000800 */
[----:B------:R-:W4:Y:S01]  /*9260*/  LDCU UR5, c[0x0][0x3b8] ;  /* 0x00007700ff0577ac */ /* 0x000f220008000800 */
[----:B------:R-:W0:Y:S01]  /*9270*/  LDCU UR9, c[0x0][0x39c] ;  /* 0x00007380ff0977ac */ /* 0x000e220008000800 */
[----:B------:R-:W0:Y:S01]  /*9280*/  LDCU UR13, c[0x0][0x39c] ;  /* 0x00007380ff0d77ac */ /* 0x000e220008000800 */
[----:B------:R-:W0:Y:S01]  /*9290*/  LDCU UR14, c[0x0][0x39c] ;  /* 0x00007380ff0e77ac */ /* 0x000e220008000800 */
[----:B--2---:R-:W-:-:S02]  /*92a0*/  ISETP.GE.AND P1, PT, R5, 0x20, PT ;  /* 0x000000200500780c */ /* 0x004fc40003f26270 */
[C---:B0-----:R-:W-:Y:S01]  /*92b0*/  ISETP.GE.AND P0, PT, R4.reuse, UR18, PT ;  /* 0x0000001204007c0c */ /* 0x041fe2000bf06270 */
[----:B---3--:R-:W-:-:S03]  /*92c0*/  IMAD R3, R4, UR6, RZ ;  /* 0x0000000604037c24 */ /* 0x008fc6000f8e02ff */
[----:B-1----:R-:W-:Y:S01]  /*92d0*/  ISETP.LT.AND P3, PT, R0, UR7, !P0 ;  /* 0x0000000700007c0c */ /* 0x002fe2000c761270 */
[----:B------:R-:W-:-:S06]  /*92e0*/  VIADD R0, R2, 0x2 ;  /* 0x0000000202007836 */ /* 0x000fcc0000000000 */
[----:B----4-:R-:W-:Y:S06]  /*92f0*/  @!P1 BRA `(.L_x_12) ;  /* 0x0000000000109947 */ /* 0x010fec0003800000 */
[----:B------:R-:W-:-:S06]  /*9300*/  USHF.L.U32 UR4, UR4, 0x1f, URZ ;  /* 0x0000001f04047899 */ /* 0x000fcc00080006ff */
[----:B------:R-:W-:-:S04]  /*9310*/  IMAD.U32 R4, RZ, RZ, UR4 ;  /* 0x00000004ff047e24 */ /* 0x000fc8000f8e00ff */
[----:B------:R-:W0:Y:S02]  /*9320*/  SYNCS.PHASECHK.TRANS64.TRYWAIT P1, [UR8], R4 ;  /* 0x00000004ff0075a7 */ /* 0x000e240008021108 */
[----:B0-----:R-:W-:Y:S05]  /*9330*/  @!P1 BRA `(.L_x_13) ;  /* 0x0000008000e49947 */ /* 0x001fea0003800000 */
.L_x_12:
[----:B------:R-:W-:Y:S01]  /*9340*/  BAR.SYNC.DEFER_BLOCKING 0x0 ;  /* 0x0000000000007b1d */ /* 0x000fe20000010000 */
[----:B------:R-:W-:Y:S01]  /*9350*/  IMAD R4, R2, UR5, RZ ;  /* 0x0000000502047c24 */ /* 0x000fe2000f8e02ff */
[----:B------:R-:W-:Y:S01]  /*9360*/  ISETP.LT.AND P1, PT, R0, UR9, !P0 ;  /* 0x0000000900007c0c */ /* 0x000fe2000c721270 */
[----:B------:R-:W-:Y:S01]  /*9370*/  VIADD R6, R2, 0x3 ;  /* 0x0000000302067836 */ /* 0x000fe20000000000 */
[C---:B------:R-:W-:Y:S01]  /*9380*/  LEA R0, P5, R3.reuse, UR16, 0x1 ;  /* 0x0000001003007c11 */ /* 0x040fe2000f8a08ff */
[----:B------:R-:W-:Y:S01]  /*9390*/  VIADD R5, R4, UR5 ;  /* 0x0000000504057c36 */ /* 0x000fe20008000000 */
[----:B------:R-:W0:Y:S01]  /*93a0*/  LDCU UR4, c[0x0][0x39c] ;  /* 0x00007380ff0477ac */ /* 0x000e220008000800 */
[C---:B------:R-:W-:Y:S01]  /*93b0*/  VIADD R7, R2.reuse, 0x4 ;  /* 0x0000000402077836 */ /* 0x040fe20000000000 */
[----:B------:R-:W-:Y:S01]  /*93c0*/  LEA.HI.X.SX32 R3, R3, UR17, 0x1, P5 ;  /* 0x0000001103037c11 */ /* 0x000fe2000a8f0eff */
[----:B------:R-:W-:Y:S01]  /*93d0*/  VIADD R250, R2, 0x6 ;  /* 0x0000000602fa7836 */ /* 0x000fe20000000000 */
[----:B------:R-:W-:Y:S01]  /*93e0*/  ISETP.LT.AND P4, PT, R6, UR13, !P0 ;  /* 0x0000000d06007c0c */ /* 0x000fe2000c781270 */
[C---:B------:R-:W-:Y:S01]  /*93f0*/  VIADD R6, R5.reuse, UR5 ;  /* 0x0000000505067c36 */ /* 0x040fe20008000000 */
[-C--:B------:R-:W-:Y:S01]  /*9400*/  LEA R138, P5, R4, R0.reuse, 0x1 ;  /* 0x00000000048a7211 */ /* 0x080fe200078a08ff */
[----:B------:R-:W1:Y:S01]  /*9410*/  LDCU UR6, c[0x0][0x39c] ;  /* 0x00007380ff0677ac */ /* 0x000e620008000800 */
[----:B------:R-:W-:-:S02]  /*9420*/  LEA R136, P6, R5, R0, 0x1 ;  /* 0x0000000005887211 */ /* 0x000fc400078c08ff */
[-C--:B------:R-:W-:Y:S01]  /*9430*/  LEA.HI.X.SX32 R139, R4, R3.reuse, 0x1, P5 ;  /* 0x00000003048b7211 */ /* 0x080fe200028f0eff */
[----:B------:R-:W-:Y:S01]  /*9440*/  VIADD R4, R6, UR5 ;  /* 0x0000000506047c36 */ /* 0x000fe20008000000 */
[-C--:B------:R-:W-:Y:S01]  /*9450*/  LEA.HI.X.SX32 R137, R5, R3.reuse, 0x1, P6 ;  /* 0x0000000305897211 */ /* 0x080fe200030f0eff */
[----:B------:R-:W2:Y:S01]  /*9460*/  LDCU UR7, c[0x0][0x39c] ;  /* 0x00007380ff0777ac */ /* 0x000ea20008000800 */
[----:B------:R-:W-:Y:S01]  /*9470*/  ISETP.LT.AND P5, PT, R7, UR14, !P0 ;  /* 0x0000000e07007c0c */ /* 0x000fe2000c7a1270 */
[----:B------:R-:W-:Y:S01]  /*9480*/  VIADD R5, R4, UR5 ;  /* 0x0000000504057c36 */ /* 0x000fe20008000000 */
[----:B------:R-:W-:Y:S01]  /*9490*/  LEA R134, P6, R6, R0, 0x1 ;  /* 0x0000000006867211 */ /* 0x000fe200078c08ff */
[----:B------:R-:W-:Y:S01]  /*94a0*/  VIADD R7, R2, 0x5 ;  /* 0x0000000502077836 */ /* 0x000fe20000000000 */
[----:B------:R-:W3:Y:S02]  /*94b0*/  @!P2 SYNCS.CCTL.IV [UR11+0x8000] ;  /* 0x00800000ff00a9b1 */ /* 0x000ee4000800000b */
[----:B---3--:R-:W-:Y:S01]  /*94c0*/  BAR.SYNC.DEFER_BLOCKING 0x0 ;  /* 0x0000000000007b1d */ /* 0x008fe20000010000 */
[----:B------:R-:W-:-:S02]  /*94d0*/  LEA.HI.X.SX32 R135, R6, R3, 0x1, P6 ;  /* 0x0000000306877211 */ /* 0x000fc400030f0eff */
[----:B0-----:R-:W-:-:S03]  /*94e0*/  ISETP.LT.AND P6, PT, R7, UR4, !P0 ;  /* 0x0000000407007c0c */ /* 0x001fc6000c7c1270 */
[----:B------:R-:W0:Y:S01]  /*94f0*/  LDCU UR4, c[0x0][0x39c] ;  /* 0x00007380ff0477ac */ /* 0x000e220008000800 */
[----:B------:R-:W3:Y:S01]  /*9500*/  LDTM.x64 R68, tmem[UR12] ;  /* 0x0000000c004479ee */ /* 0x000ee20008340000 */
[----:B------:R-:W4:Y:S01]  /*9510*/  LDCU UR8, c[0x0][0x39c] ;  /* 0x00007380ff0877ac */ /* 0x000f220008000800 */
[----:B------:R-:W5:Y:S01]  /*9520*/  @!P2 SYNCS.CCTL.IV [UR11+0x8008] ;  /* 0x00800800ff00a9b1 */ /* 0x000f62000800000b */
[----:B------:R-:W-:-:S04]  /*9530*/  LEA R132, P2, R4, R0, 0x1 ;  /* 0x0000000004847211 */ /* 0x000fc800078408ff */
[-C--:B------:R-:W-:Y:S01]  /*9540*/  LEA.HI.X.SX32 R133, R4, R3.reuse, 0x1, P2 ;  /* 0x0000000304857211 */ /* 0x080fe200010f0eff */
[----:B------:R-:W-:Y:S01]  /*9550*/  VIADD R4, R5, UR5 ;  /* 0x0000000505047c36 */ /* 0x000fe20008000000 */
[----:B---3--:R-:W-:Y:S02]  /*9560*/  F2FP.F16.F32.PACK_AB R246, R131, R130 ;  /* 0x0000008283f6723e */ /* 0x008fe400000000ff */
[----:B------:R-:W-:Y:S02]  /*9570*/  LEA R130, P2, R5, R0, 0x1 ;  /* 0x0000000005827211 */ /* 0x000fe400078408ff */
[----:B------:R-:W-:Y:S02]  /*9580*/  F2FP.F16.F32.PACK_AB R242, R127, R126 ;  /* 0x0000007e7ff2723e */ /* 0x000fe400000000ff */
[----:B------:R-:W-:Y:S01]  /*9590*/  LEA.HI.X.SX32 R131, R5, R3, 0x1, P2 ;  /* 0x0000000305837211 */ /* 0x000fe200010f0eff */
[C---:B------:R-:W-:Y:S01]  /*95a0*/  VIADD R5, R4.reuse, UR5 ;  /* 0x0000000504057c36 */ /* 0x040fe20008000000 */
[----:B------:R-:W-:-:S02]  /*95b0*/  LEA R126, P2, R4, R0, 0x1 ;  /* 0x00000000047e7211 */ /* 0x000fc400078408ff */
[----:B------:R-:W-:Y:S02]  /*95c0*/  F2FP.F16.F32.PACK_AB R238, R123, R122 ;  /* 0x0000007a7bee723e */ /* 0x000fe400000000ff */
[-C--:B------:R-:W-:Y:S01]  /*95d0*/  LEA.HI.X.SX32 R127, R4, R3.reuse, 0x1, P2 ;  /* 0x00000003047f7211 */ /* 0x080fe200010f0eff */
[C---:B------:R-:W-:Y:S01]  /*95e0*/  VIADD R4, R5.reuse, UR5 ;  /* 0x0000000505047c36 */ /* 0x040fe20008000000 */
        /* <DEDUP_REMOVED lines=30> */
[----:B------:R-:W-:Y:S01]  /*97d0*/  F2FP.F16.F32.PACK_AB R208, R91, R90 ;  /* 0x0000005a5bd0723e */ /* 0x000fe200000000ff */
[C---:B------:R-:W-:Y:S01]  /*97e0*/  VIADD R90, R5.reuse, UR5 ;  /* 0x00000005055a7c36 */ /* 0x040fe20008000000 */
[-C--:B------:R-:W-:Y:S02]  /*97f0*/  LEA.HI.X.SX32 R97, R4, R3.reuse, 0x1, P2 ;  /* 0x0000000304617211 */ /* 0x080fe400010f0eff */
[----:B------:R-:W-:Y:S02]  /*9800*/  LEA R100, P2, R5, R0, 0x1 ;  /* 0x0000000005647211 */ /* 0x000fe400078408ff */
[----:B------:R-:W-:Y:S02]  /*9810*/  F2FP.F16.F32.PACK_AB R224, R109, R108 ;  /* 0x0000006c6de0723e */ /* 0x000fe400000000ff */
[----:B------:R-:W-:Y:S01]  /*9820*/  F2FP.F16.F32.PACK_AB R202, R87, R86 ;  /* 0x0000005657ca723e */ /* 0x000fe200000000ff */
[----:B------:R-:W-:Y:S01]  /*9830*/  VIADD R86, R90, UR5 ;  /* 0x000000055a567c36 */ /* 0x000fe20008000000 */
[----:B------:R-:W-:-:S02]  /*9840*/  LEA.HI.X.SX32 R101, R5, R3, 0x1, P2 ;  /* 0x0000000305657211 */ /* 0x000fc400010f0eff */
[----:B------:R-:W-:Y:S01]  /*9850*/  LEA R108, P2, R90, R0, 0x1 ;  /* 0x000000005a6c7211 */ /* 0x000fe200078408ff */
[----:B------:R-:W3:Y:S01]  /*9860*/  LDTM.x64 R4, tmem[UR12+0x40] ;  /* 0x0000400c000479ee */ /* 0x000ee20008340000 */
[----:B------:R-:W-:Y:S02]  /*9870*/  F2FP.F16.F32.PACK_AB R228, R113, R112 ;  /* 0x0000007071e4723e */ /* 0x000fe400000000ff */
[----:B------:R-:W-:Y:S01]  /*9880*/  F2FP.F16.F32.PACK_AB R200, R85, R84 ;  /* 0x0000005455c8723e */ /* 0x000fe200000000ff */
[----:B------:R-:W-:Y:S01]  /*9890*/  VIADD R84, R86, UR5 ;  /* 0x0000000556547c36 */ /* 0x000fe20008000000 */
[----:B------:R-:W-:Y:S02]  /*98a0*/  LEA.HI.X.SX32 R109, R90, R3, 0x1, P2 ;  /* 0x000000035a6d7211 */ /* 0x000fe400010f0eff */
[----:B------:R-:W-:Y:S02]  /*98b0*/  LEA R112, P2, R86, R0, 0x1 ;  /* 0x0000000056707211 */ /* 0x000fe400078408ff */
[----:B------:R-:W-:-:S02]  /*98c0*/  F2FP.F16.F32.PACK_AB R232, R117, R116 ;  /* 0x0000007475e8723e */ /* 0x000fc400000000ff */
[----:B------:R-:W-:Y:S01]  /*98d0*/  F2FP.F16.F32.PACK_AB R196, R81, R80 ;  /* 0x0000005051c4723e */ /* 0x000fe200000000ff */
[----:B------:R-:W-:Y:S01]  /*98e0*/  VIADD R80, R84, UR5 ;  /* 0x0000000554507c36 */ /* 0x000fe20008000000 */
[-C--:B------:R-:W-:Y:S02]  /*98f0*/  LEA.HI.X.SX32 R113, R86, R3.reuse, 0x1, P2 ;  /* 0x0000000356717211 */ /* 0x080fe400010f0eff */
[----:B------:R-:W-:Y:S02]  /*9900*/  LEA R116, P2, R84, R0, 0x1 ;  /* 0x0000000054747211 */ /* 0x000fe400078408ff */
[----:B------:R-:W-:Y:S02]  /*9910*/  F2FP.F16.F32.PACK_AB R240, R125, R124 ;  /* 0x0000007c7df0723e */ /* 0x000fe400000000ff */
[----:B------:R-:W-:Y:S01]  /*9920*/  F2FP.F16.F32.PACK_AB R192, R77, R76 ;  /* 0x0000004c4dc0723e */ /* 0x000fe200000000ff */
[----:B------:R-:W-:Y:S01]  /*9930*/  VIADD R76, R80, UR5 ;  /* 0x00000005504c7c36 */ /* 0x000fe20008000000 */
[----:B------:R-:W-:-:S02]  /*9940*/  LEA.HI.X.SX32 R117, R84, R3, 0x1, P2 ;  /* 0x0000000354757211 */ /* 0x000fc400010f0eff */
[----:B------:R-:W-:Y:S02]  /*9950*/  LEA R124, P2, R80, R0, 0x1 ;  /* 0x00000000507c7211 */ /* 0x000fe400078408ff */
        /* <DEDUP_REMOVED lines=11> */
[----:B---3--:R-:W-:Y:S01]  /*9a10*/  F2FP.F16.F32.PACK_AB R121, R65, R64 ;  /* 0x000000404179723e */ /* 0x008fe200000000ff */
[----:B------:R-:W-:Y:S01]  /*9a20*/  VIADD R64, R68, UR5 ;  /* 0x0000000544407c36 */ /* 0x000fe20008000000 */
[----:B------:R-:W-:-:S02]  /*9a30*/  LEA.HI.X.SX32 R143, R72, R3, 0x1, P2 ;  /* 0x00000003488f7211 */ /* 0x000fc400010f0eff */
[----:B------:R-:W-:Y:S02]  /*9a40*/  LEA R144, P2, R68, R0, 0x1 ;  /* 0x0000000044907211 */ /* 0x000fe400078408ff */
[----:B------:R-:W-:Y:S01]  /*9a50*/  F2FP.F16.F32.PACK_AB R141, R61, R60 ;  /* 0x0000003c3d8d723e */ /* 0x000fe200000000ff */
[----:B------:R-:W-:Y:S01]  /*9a60*/  VIADD R60, R64, UR5 ;  /* 0x00000005403c7c36 */ /* 0x000fe20008000000 */
[-C--:B------:R-:W-:Y:S02]  /*9a70*/  LEA.HI.X.SX32 R145, R68, R3.reuse, 0x1, P2 ;  /* 0x0000000344917211 */ /* 0x080fe400010f0eff */
[----:B------:R-:W-:Y:S02]  /*9a80*/  LEA R148, P2, R64, R0, 0x1 ;  /* 0x0000000040947211 */ /* 0x000fe400078408ff */
[----:B------:R-:W-:Y:S01]  /*9a90*/  F2FP.F16.F32.PACK_AB R147, R57, R56 ;  /* 0x000000383993723e */ /* 0x000fe200000000ff */
        /* <DEDUP_REMOVED lines=37> */
[----:B------:R-:W-:Y:S02]  /*9cf0*/  LEA.HI.X.SX32 R175, R28, R3, 0x1, P2 ;  /* 0x000000031caf7211 */ /* 0x000fe400010f0eff */
[----:B------:R-:W-:Y:S02]  /*9d00*/  LEA R176, P2, R24, R0, 0x1 ;  /* 0x0000000018b07211 */ /* 0x000fe400078408ff */
[----:B------:R-:W-:Y:S02]  /*9d10*/  F2FP.F16.F32.PACK_AB R212, R95, R94 ;  /* 0x0000005e5fd4723e */ /* 0x000fe400000000ff */
[----:B------:R-:W-:-:S02]  /*9d20*/  F2FP.F16.F32.PACK_AB R210, R93, R92 ;  /* 0x0000005c5dd2723e */ /* 0x000fc400000000ff */
[----:B------:R-:W-:Y:S02]  /*9d30*/  F2FP.F16.F32.PACK_AB R204, R89, R88 ;  /* 0x0000005859cc723e */ /* 0x000fe400000000ff */
[----:B------:R-:W-:Y:S02]  /*9d40*/  F2FP.F16.F32.PACK_AB R198, R83, R82 ;  /* 0x0000005253c6723e */ /* 0x000fe400000000ff */
[----:B------:R-:W-:Y:S02]  /*9d50*/  F2FP.F16.F32.PACK_AB R194, R79, R78 ;  /* 0x0000004e4fc2723e */ /* 0x000fe400000000ff */
[----:B------:R-:W-:Y:S02]  /*9d60*/  F2FP.F16.F32.PACK_AB R190, R75, R74 ;  /* 0x0000004a4bbe723e */ /* 0x000fe400000000ff */
        /* <DEDUP_REMOVED lines=10> */
[----:B------:R-:W-:Y:S01]  /*9e10*/  F2FP.F16.F32.PACK_AB R201, R19, R18 ;  /* 0x0000001213c9723e */ /* 0x000fe200000000ff */
[----:B------:R-:W3:Y:S01]  /*9e20*/  LDTM.x64 R32, tmem[UR12+0x80] ;  /* 0x0000800c002079ee */ /* 0x000ee20008340000 */
[-C--:B------:R-:W-:Y:S01]  /*9e30*/  LEA.HI.X.SX32 R177, R24, R3.reuse, 0x1, P2 ;  /* 0x0000000318b17211 */ /* 0x080fe200010f0eff */
[C---:B------:R-:W-:Y:S01]  /*9e40*/  VIADD R18, R22.reuse, UR5 ;  /* 0x0000000516127c36 */ /* 0x040fe20008000000 */
[----:B------:R-:W-:Y:S02]  /*9e50*/  LEA R180, P2, R22, R0, 0x1 ;  /* 0x0000000016b47211 */ /* 0x000fe400078408ff */
[----:B------:R-:W-:Y:S01]  /*9e60*/  PRMT R251, R105, 0x7610, R251 ;  /* 0x0000761069fb7816 */ /* 0x000fe200000000fb */
[----:B------:R-:W-:Y:S01]  /*9e70*/  VIADD R206, R18, UR5 ;  /* 0x0000000512ce7c36 */ /* 0x000fe20008000000 */
[----:B------:R-:W-:-:S02]  /*9e80*/  LEA.HI.X.SX32 R181, R22, R3, 0x1, P2 ;  /* 0x0000000316b57211 */ /* 0x000fc400010f0eff */
[C---:B------:R-:W-:Y:S02]  /*9e90*/  LEA R182, P2, R18.reuse, R0, 0x1 ;  /* 0x0000000012b67211 */ /* 0x040fe400078408ff */
[----:B------:R-:W-:Y:S02]  /*9ea0*/  F2FP.F16.F32.PACK_AB R189, R31, R30 ;  /* 0x0000001e1fbd723e */ /* 0x000fe400000000ff */
[-C--:B------:R-:W-:Y:S02]  /*9eb0*/  LEA.HI.X.SX32 R183, R18, R3.reuse, 0x1, P2 ;  /* 0x0000000312b77211 */ /* 0x080fe400010f0eff */
[C---:B------:R-:W-:Y:S02]  /*9ec0*/  LEA R186, P2, R206.reuse, R0, 0x1 ;  /* 0x00000000ceba7211 */ /* 0x040fe400078408ff */
[----:B------:R-:W-:Y:S02]  /*9ed0*/  F2FP.F16.F32.PACK_AB R193, R27, R26 ;  /* 0x0000001a1bc1723e */ /* 0x000fe400000000ff */
[C---:B------:R-:W-:Y:S01]  /*9ee0*/  LEA.HI.X.SX32 R187, R206.reuse, R3, 0x1, P2 ;  /* 0x00000003cebb7211 */ /* 0x040fe200010f0eff */
[----:B------:R-:W-:Y:S01]  /*9ef0*/  VIADD R206, R206, UR5 ;  /* 0x00000005cece7c36 */ /* 0x000fe20008000000 */
[----:B------:R-:W-:-:S02]  /*9f00*/  ISETP.LT.AND P2, PT, R2, UR19, !P0 ;  /* 0x0000001302007c0c */ /* 0x000fc4000c741270 */
[----:B------:R-:W-:Y:S02]  /*9f10*/  F2FP.F16.F32.PACK_AB R199, R21, R20 ;  /* 0x0000001415c7723e */ /* 0x000fe400000000ff */
[----:B---3--:R-:W-:Y:S02]  /*9f20*/  F2FP.F16.F32.PACK_AB R68, R69, R68 ;  /* 0x000000444544723e */ /* 0x008fe400000000ff */
        /* <DEDUP_REMOVED lines=25> */
[----:B------:R-:W3:Y:S01]  /*a0c0*/  LDTM.x64 R4, tmem[UR12+0xc0] ;  /* 0x0000c00c000479ee */ /* 0x000ee20008340000 */
[----:B------:R-:W-:Y:S01]  /*a0d0*/  NOP ;  /* 0x0000000000007918 */ /* 0x000fe20000000000 */
[----:B------:R1:W-:Y:S01]  /*a0e0*/  @P2 STG.E.U16 desc[UR22][R138.64], R251 ;  /* 0x000000fb8a002986 */ /* 0x0003e2000c101516 */
[----:B0-----:R-:W-:Y:S01]  /*a0f0*/  ISETP.LT.AND P2, PT, R250, UR4, !P0 ;  /* 0x00000004fa007c0c */ /* 0x001fe2000c741270 */
[----:B------:R-:W0:Y:S01]  /*a100*/  LDCU UR4, c[0x0][0x39c] ;  /* 0x00007380ff0477ac */ /* 0x000e220008000800 */
[----:B------:R-:W-:-:S02]  /*a110*/  F2FP.F16.F32.PACK_AB R73, R73, R72 ;  /* 0x000000484949723e */ /* 0x000fc400000000ff */
[----:B------:R-:W-:Y:S01]  /*a120*/  F2FP.F16.F32.PACK_AB R74, R75, R74 ;  /* 0x0000004a4b4a723e */ /* 0x000fe200000000ff */
[C---:B------:R-:W-:Y:S01]  /*a130*/  VIADD R75, R2.reuse, 0xaf ;  /* 0x000000af024b7836 */ /* 0x040fe20000000000 */
[----:B------:R-:W-:Y:S02]  /*a140*/  F2FP.F16.F32.PACK_AB R76, R77, R76 ;  /* 0x0000004c4d4c723e */ /* 0x000fe400000000ff */
[----:B------:R-:W-:Y:S02]  /*a150*/  F2FP.F16.F32.PACK_AB R78, R79, R78 ;  /* 0x0000004e4f4e723e */ /* 0x000fe400000000ff */
[----:B------:R-:W-:Y:S02]  /*a160*/  F2FP.F16.F32.PACK_AB R80, R81, R80 ;  /* 0x000000505150723e */ /* 0x000fe400000000ff */
[----:B-1----:R-:W-:Y:S01]  /*a170*/  PRMT R139, R105, 0x7632, R139 ;  /* 0x00007632698b7816 */ /* 0x002fe2000000008b */
[----:B------:R-:W-:Y:S01]  /*a180*/  VIADD R105, R2, 0x7 ;  /* 0x0000000702697836 */ /* 0x000fe20000000000 */
[----:B------:R-:W-:-:S02]  /*a190*/  F2FP.F16.F32.PACK_AB R82, R83, R82 ;  /* 0x000000525352723e */ /* 0x000fc400000000ff */
[----:B------:R-:W-:Y:S01]  /*a1a0*/  F2FP.F16.F32.PACK_AB R84, R85, R84 ;  /* 0x000000545554723e */ /* 0x000fe200000000ff */
[----:B------:R1:W-:Y:S01]  /*a1b0*/  @P3 STG.E.U16 desc[UR22][R136.64], R139 ;  /* 0x0000008b88003986 */ /* 0x0003e2000c101516 */
[----:B------:R-:W-:Y:S02]  /*a1c0*/  F2FP.F16.F32.PACK_AB R86, R87, R86 ;  /* 0x000000565756723e */ /* 0x000fe400000000ff */
[----:B0-----:R-:W-:Y:S01]  /*a1d0*/  ISETP.LT.AND P3, PT, R105, UR4, !P0 ;  /* 0x0000000469007c0c */ /* 0x001fe2000c761270 */
[----:B------:R-:W0:Y:S01]  /*a1e0*/  LDCU UR4, c[0x0][0x39c] ;  /* 0x00007380ff0477ac */ /* 0x000e220008000800 */
[----:B------:R-:W-:Y:S01]  /*a1f0*/  VIADD R105, R2, 0x8 ;  /* 0x0000000802697836 */ /* 0x000fe20000000000 */
[----:B------:R-:W-:Y:S02]  /*a200*/  F2FP.F16.F32.PACK_AB R88, R89, R88 ;  /* 0x000000585958723e */ /* 0x000fe400000000ff */
[----:B------:R-:W-:Y:S02]  /*a210*/  F2FP.F16.F32.PACK_AB R90, R91, R90 ;  /* 0x0000005a5b5a723e */ /* 0x000fe400000000ff */
[----:B------:R-:W-:-:S02]  /*a220*/  F2FP.F16.F32.PACK_AB R92, R93, R92 ;  /* 0x0000005c5d5c723e */ /* 0x000fc400000000ff */
[C---:B-1----:R-:W-:Y:S02]  /*a230*/  PRMT R137, R104.reuse, 0x7610, R137 ;  /* 0x0000761068897816 */ /* 0x042fe40000000089 */
[----:B------:R-:W-:Y:S02]  /*a240*/  F2FP.F16.F32.PACK_AB R94, R95, R94 ;  /* 0x0000005e5f5e723e */ /* 0x000fe400000000ff */
[----:B---3--:R-:W-:Y:S01]  /*a250*/  F2FP.F16.F32.PACK_AB R7, R7, R6 ;  /* 0x000000060707723e */ /* 0x008fe200000000ff */
[----:B------:R-:W-:Y:S01]  /*a260*/  @P1 STG.E.U16 desc[UR22][R134.64], R137 ;  /* 0x0000008986001986 */ /* 0x000fe2000c101516 */
[----:B------:R-:W-:Y:S02]  /*a270*/  F2FP.F16.F32.PACK_AB R11, R11, R10 ;  /* 0x0000000a0b0b723e */ /* 0x000fe400000000ff */
[----:B------:R-:W-:Y:S02]  /*a280*/  F2FP.F16.F32.PACK_AB R12, R13, R12 ;  /* 0x0000000c0d0c723e */ /* 0x000fe400000000ff */
[----:B0-----:R-:W-:Y:S01]  /*a290*/  ISETP.LT.AND P1, PT, R105, UR4, !P0 ;  /* 0x0000000469007c0c */ /* 0x001fe2000c721270 */
[----:B------:R-:W0:Y:S01]  /*a2a0*/  LDCU UR4, c[0x0][0x39c] ;  /* 0x00007380ff0477ac */ /* 0x000e220008000800 */
[----:B------:R-:W-:Y:S01]  /*a2b0*/  PRMT R105, R104, 0x7632, R105 ;  /* 0x0000763268697816 */ /* 0x000fe20000000069 */
[----:B------:R-:W-:Y:S01]  /*a2c0*/  VIADD R104, R2, 0x9 ;  /* 0x0000000902687836 */ /* 0x000fe20000000000 */
[----:B------:R-:W-:-:S02]  /*a2d0*/  PRMT R13, R12, 0x7632, R13 ;  /* 0x000076320c0d7816 */ /* 0x000fc4000000000d */
[----:B------:R-:W-:Y:S01]  /*a2e0*/  F2FP.F16.F32.PACK_AB R14, R15, R14 ;  /* 0x0000000e0f0e723e */ /* 0x000fe200000000ff */
[----:B------:R-:W-:Y:S01]  /*a2f0*/  @P4 STG.E.U16 desc[UR22][R132.64], R105 ;  /* 0x0000006984004986 */ /* 0x000fe2000c101516 */
[----:B------:R-:W-:Y:S01]  /*a300*/  F2FP.F16.F32.PACK_AB R16, R17, R16 ;  /* 0x000000101110723e */ /* 0x000fe200000000ff */
[----:B------:R-:W-:Y:S01]  /*a310*/  VIADD R17, R2, 0xfe ;  /* 0x000000fe02117836 */ /* 0x000fe20000000000 */
[----:B------:R-:W-:Y:S01]  /*a320*/  F2FP.F16.F32.PACK_AB R18, R19, R18 ;  /* 0x000000121312723e */ /* 0x000fe200000000ff */
[----:B------:R1:W-:Y:S01]  /*a330*/  @P5 STG.E.U16 desc[UR22][R130.64], R188 ;  /* 0x000000bc82005986 */ /* 0x0003e2000c101516 */
[----:B------:R-:W-:Y:S02]  /*a340*/  F2FP.F16.F32.PACK_AB R20, R21, R20 ;  /* 0x000000141514723e */ /* 0x000fe400000000ff */
[----:B------:R-:W-:Y:S02]  /*a350*/  F2FP.F16.F32.PACK_AB R22, R23, R22 ;  /* 0x000000161716723e */ /* 0x000fe400000000ff */
[----:B------:R-:W-:-:S02]  /*a360*/  F2FP.F16.F32.PACK_AB R24, R25, R24 ;  /* 0x000000181918723e */ /* 0x000fc400000000ff */
[----:B------:R-:W-:Y:S02]  /*a370*/  F2FP.F16.F32.PACK_AB R26, R27, R26 ;  /* 0x0000001a1b1a723e */ /* 0x000fe400000000ff */
[----:B0-----:R-:W-:Y:S01]  /*a380*/  ISETP.LT.AND P4, PT, R104, UR4, !P0 ;  /* 0x0000000468007c0c */ /* 0x001fe2000c781270 */
[----:B------:R-:W0:Y:S01]  /*a390*/  LDCU UR4, c[0x0][0x39c] ;  /* 0x00007380ff0477ac */ /* 0x000e220008000800 */
[----:B------:R-:W-:Y:S01]  /*a3a0*/  VIADD R104, R2, 0xa ;  /* 0x0000000a02687836 */ /* 0x000fe20000000000 */
[----:B-1----:R-:W-:Y:S02]  /*a3b0*/  PRMT R131, R188, 0x7632, R131 ;  /* 0x00007632bc837816 */ /* 0x002fe40000000083 */
[----:B------:R-:W-:Y:S02]  /*a3c0*/  PRMT R105, R190, 0x7632, R105 ;  /* 0x00007632be697816 */ /* 0x000fe40000000069 */
[----:B------:R-:W-:Y:S01]  /*a3d0*/  F2FP.F16.F32.PACK_AB R28, R29, R28 ;  /* 0x0000001c1d1c723e */ /* 0x000fe200000000ff */
[----:B------:R-:W-:Y:S01]  /*a3e0*/  @P6 STG.E.U16 desc[UR22][R126.64], R131 ;  /* 0x000000837e006986 */ /* 0x000fe2000c101516 */
[----:B------:R-:W-:-:S02]  /*a3f0*/  F2FP.F16.F32.PACK_AB R30, R31, R30 ;  /* 0x0000001e1f1e723e */ /* 0x000fc400000000ff */
[----:B------:R-:W-:Y:S01]  /*a400*/  F2FP.F16.F32.PACK_AB R32, R33, R32 ;  /* 0x000000202120723e */ /* 0x000fe200000000ff */
[----:B------:R-:W-:Y:S01]  /*a410*/  @P2 STG.E.U16 desc[UR22][R122.64], R190 ;  /* 0x000000be7a002986 */ /* 0x000fe2000c101516 */
[----:B------:R-:W-:Y:S02]  /*a420*/  F2FP.F16.F32.PACK_AB R34, R35, R34 ;  /* 0x000000222322723e */ /* 0x000fe400000000ff */
[----:B------:R-:W-:Y:S01]  /*a430*/  F2FP.F16.F32.PACK_AB R36, R37, R36 ;  /* 0x000000242524723e */ /* 0x000fe200000000ff */
[----:B------:R1:W-:Y:S01]  /*a440*/  @P3 STG.E.U16 desc[UR22][R118.64], R105 ;  /* 0x0000006976003986 */ /* 0x0003e2000c101516 */
[----:B------:R-:W-:Y:S02]  /*a450*/  F2FP.F16.F32.PACK_AB R38, R39, R38 ;  /* 0x000000262726723e */ /* 0x000fe400000000ff */
[----:B0-----:R-:W-:Y:S01]  /*a460*/  ISETP.LT.AND P5, PT, R104, UR4, !P0 ;  /* 0x0000000468007c0c */ /* 0x001fe2000c7a1270 */
[----:B------:R-:W0:Y:S01]  /*a470*/  LDCU UR4, c[0x0][0x39c] ;  /* 0x00007380ff0477ac */ /* 0x000e220008000800 */
[----:B------:R-:W-:Y:S01]  /*a480*/  VIADD R104, R2, 0xb ;  /* 0x0000000b02687836 */ /* 0x000fe20000000000 */
[----:B------:R3:W-:Y:S01]  /*a490*/  @P1 STG.E.U16 desc[UR22][R114.64], R192 ;  /* 0x000000c072001986 */ /* 0x0007e2000c101516 */
[----:B------:R-:W-:-:S02]  /*a4a0*/  F2FP.F16.F32.PACK_AB R40, R41, R40 ;  /* 0x000000282928723e */ /* 0x000fc400000000ff */
[----:B------:R-:W-:Y:S02]  /*a4b0*/  F2FP.F16.F32.PACK_AB R42, R43, R42 ;  /* 0x0000002a2b2a723e */ /* 0x000fe400000000ff */
[----:B------:R-:W-:Y:S02]  /*a4c0*/  F2FP.F16.F32.PACK_AB R44, R45, R44 ;  /* 0x0000002c2d2c723e */ /* 0x000fe400000000ff */
[----:B-1----:R-:W-:Y:S02]  /*a4d0*/  PRMT R105, R194, 0x7632, R105 ;  /* 0x00007632c2697816 */ /* 0x002fe40000000069 */
[----:B------:R-:W-:Y:S02]  /*a4e0*/  F2FP.F16.F32.PACK_AB R46, R47, R46 ;  /* 0x0000002e2f2e723e */ /* 0x000fe400000000ff */
[----:B------:R-:W-:Y:S02]  /*a4f0*/  F2FP.F16.F32.PACK_AB R48, R49, R48 ;  /* 0x000000303130723e */ /* 0x000fe400000000ff */
[----:B---3--:R-:W-:-:S02]  /*a500*/  PRMT R115, R192, 0x7632, R115 ;  /* 0x00007632c0737816 */ /* 0x008fc40000000073 */
[----:B------:R-:W-:Y:S02]  /*a510*/  F2FP.F16.F32.PACK_AB R50, R51, R50 ;  /* 0x000000323332723e */ /* 0x000fe400000000ff */
[----:B0-----:R-:W-:Y:S01]  /*a520*/  ISETP.LT.AND P6, PT, R104, UR4, !P0 ;  /* 0x0000000468007c0c */ /* 0x001fe2000c7c1270 */
[----:B------:R-:W0:Y:S01]  /*a530*/  LDCU UR4, c[0x0][0x39c] ;  /* 0x00007380ff0477ac */ /* 0x000e220008000800 */
[----:B------:R-:W-:Y:S01]  /*a540*/  VIADD R104, R2, 0xc ;  /* 0x0000000c02687836 */ /* 0x000fe20000000000 */
[----:B------:R-:W-:Y:S01]  /*a550*/  @P4 STG.E.U16 desc[UR22][R110.64], R115 ;  /* 0x000000736e004986 */ /* 0x000fe2000c101516 */
[----:B------:R-:W-:Y:S02]  /*a560*/  F2FP.F16.F32.PACK_AB R52, R53, R52 ;  /* 0x000000343534723e */ /* 0x000fe400000000ff */
[----:B------:R-:W-:Y:S01]  /*a570*/  F2FP.F16.F32.PACK_AB R54, R55, R54 ;  /* 0x000000363736723e */ /* 0x000fe200000000ff */
[----:B------:R-:W-:Y:S01]  /*a580*/  @P5 STG.E.U16 desc[UR22][R106.64], R194 ;  /* 0x000000c26a005986 */ /* 0x000fe2000c101516 */
[----:B------:R-:W-:-:S02]  /*a590*/  F2FP.F16.F32.PACK_AB R56, R57, R56 ;  /* 0x000000383938723e */ /* 0x000fc400000000ff */
[----:B------:R-:W-:Y:S02]  /*a5a0*/  F2FP.F16.F32.PACK_AB R58, R59, R58 ;  /* 0x0000003a3b3a723e */ /* 0x000fe400000000ff */
[----:B------:R-:W-:Y:S01]  /*a5b0*/  F2FP.F16.F32.PACK_AB R60, R61, R60 ;  /* 0x0000003c3d3c723e */ /* 0x000fe200000000ff */
[----:B------:R1:W-:Y:S01]  /*a5c0*/  @P6 STG.E.U16 desc[UR22][R102.64], R105 ;  /* 0x0000006966006986 */ /* 0x0003e2000c101516 */
[----:B------:R-:W-:Y:S02]  /*a5d0*/  F2FP.F16.F32.PACK_AB R62, R63, R62 ;  /* 0x0000003e3f3e723e */ /* 0x000fe400000000ff */
[----:B------:R-:W-:Y:S02]  /*a5e0*/  F2FP.F16.F32.PACK_AB R64, R65, R64 ;  /* 0x000000404140723e */ /* 0x000fe400000000ff */
[----:B------:R-:W-:Y:S02]  /*a5f0*/  F2FP.F16.F32.PACK_AB R66, R67, R66 ;  /* 0x000000424342723e */ /* 0x000fe400000000ff */
[----:B0-----:R-:W-:Y:S01]  /*a600*/  ISETP.LT.AND P2, PT, R104, UR4, !P0 ;  /* 0x0000000468007c0c */ /* 0x001fe2000c741270 */
[----:B------:R-:W0:Y:S01]  /*a610*/  LDCU UR4, c[0x0][0x39c] ;  /* 0x00007380ff0477ac */ /* 0x000e220008000800 */
[----:B------:R-:W-:-:S02]  /*a620*/  VIADD R104, R2, 0xd ;  /* 0x0000000d02687836 */ /* 0x000fc40000000000 */
[C---:B-1----:R-:W-:Y:S01]  /*a630*/  VIADD R102, R2.reuse, 0x14 ;  /* 0x0000001402667836 */ /* 0x042fe20000000000 */
[----:B------:R-:W-:Y:S01]  /*a640*/  PRMT R105, R69, 0x7610, R105 ;  /* 0x0000761045697816 */ /* 0x000fe20000000069 */
[----:B------:R-:W-:-:S07]  /*a650*/  VIADD R103, R2, 0x2a ;  /* 0x0000002a02677836 */ /* 0x000fce0000000000 */
[----:B------:R1:W-:Y:S01]  /*a660*/  @P2 STG.E.U16 desc[UR22][R98.64], R196 ;  /* 0x000000c462002986 */ /* 0x0003e2000c101516 */
[----:B0-----:R-:W-:Y:S01]  /*a670*/  ISETP.LT.AND P3, PT, R104, UR4, !P0 ;  /* 0x0000000468007c0c */ /* 0x001fe2000c761270 */
[----:B------:R-:W0:Y:S01]  /*a680*/  LDCU UR4, c[0x0][0x39c] ;  /* 0x00007380ff0477ac */ /* 0x000e220008000800 */
[----:B------:R-:W-:Y:S01]  /*a690*/  VIADD R104, R2, 0xe ;  /* 0x0000000e02687836 */ /* 0x000fe20000000000 */
[----:B-1----:R-:W-:Y:S01]  /*a6a0*/  PRMT R99, R196, 0x7632, R99 ;  /* 0x00007632c4637816 */ /* 0x002fe20000000063 */
[----:B------:R-:W-:-:S09]  /*a6b0*/  VIADD R98, R2, 0x15 ;  /* 0x0000001502627836 */ /* 0x000fd20000000000 */
[----:B------:R1:W-:Y:S01]  /*a6c0*/  @P3 STG.E.U16 desc[UR22][R96.64], R99 ;  /* 0x0000006360003986 */ /* 0x0003e2000c101516 */
[----:B0-----:R-:W-:Y:S01]  /*a6d0*/  ISETP.LT.AND P1, PT, R104, UR4, !P0 ;  /* 0x0000000468007c0c */ /* 0x001fe2000c721270 */
[----:B------:R-:W0:Y:S01]  /*a6e0*/  LDCU UR4, c[0x0][0x39c] ;  /* 0x00007380ff0477ac */ /* 0x000e220008000800 */
[----:B------:R-:W-:Y:S01]  /*a6f0*/  VIADD R104, R2, 0xf ;  /* 0x0000000f02687836 */ /* 0x000fe20000000000 */
[----:B-1----:R-:W-:Y:S01]  /*a700*/  PRMT R97, R198, 0x7632, R97 ;  /* 0x00007632c6617816 */ /* 0x002fe20000000061 */
[----:B------:R-:W-:Y:S01]  /*a710*/  VIADD R96, R2, 0x16 ;  /* 0x0000001602607836 */ /* 0x000fe20000000000 */
[----:B------:R-:W-:-:S08]  /*a720*/  PRMT R99, R216, 0x7632, R99 ;  /* 0x00007632d8637816 */ /* 0x000fd00000000063 */
[----:B------:R1:W-:Y:S01]  /*a730*/  @P1 STG.E.U16 desc[UR22][R100.64], R198 ;  /* 0x000000c664001986 */ /* 0x0003e2000c101516 */
[----:B0-----:R-:W-:Y:S01]  /*a740*/  ISETP.LT.AND P4, PT, R104, UR4, !P0 ;  /* 0x0000000468007c0c */ /* 0x001fe2000c781270 */
[----:B------:R-:W0:Y:S01]  /*a750*/  LDCU UR4, c[0x0][0x39c] ;  /* 0x00007380ff0477ac */ /* 0x000e220008000800 */
[----:B------:R-:W-:Y:S01]  /*a760*/  VIADD R104, R2, 0x10 ;  /* 0x0000001002687836 */ /* 0x000fe20000000000 */
[----:B-1----:R-:W-:-:S10]  /*a770*/  PRMT R100, R217, 0x7632, R100 ;  /* 0x00007632d9647816 */ /* 0x002fd40000000064 */
[----:B------:R1:W-:Y:S01]  /*a780*/  @P4 STG.E.U16 desc[UR22][R108.64], R97 ;  /* 0x000000616c004986 */ /* 0x0003e2000c101516 */
[----:B0-----:R-:W-:Y:S01]  /*a790*/  ISETP.LT.AND P5, PT, R104, UR4, !P0 ;  /* 0x0000000468007c0c */ /* 0x001fe2000c7a1270 */
[----:B------:R-:W0:Y:S01]  /*a7a0*/  LDCU UR4, c[0x0][0x39c] ;  /* 0x00007380ff0477ac */ /* 0x000e220008000800 */
[----:B------:R-:W-:Y:S01]  /*a7b0*/  VIADD R104, R2, 0x11 ;  /* 0x0000001102687836 */ /* 0x000fe20000000000 */
[----:B-1----:R-:W-:-:S10]  /*a7c0*/  PRMT R97, R202, 0x7632, R97 ;  /* 0x00007632ca617816 */ /* 0x002fd40000000061 */
[----:B------:R-:W-:Y:S01]  /*a7d0*/  @P5 STG.E.U16 desc[UR22][R112.64], R200 ;  /* 0x000000c870005986 */ /* 0x000fe2000c101516 */
[----:B0-----:R-:W-:Y:S01]  /*a7e0*/  ISETP.LT.AND P6, PT, R104, UR4, !P0 ;  /* 0x0000000468007c0c */ /* 0x001fe2000c7c1270 */
[----:B------:R-:W0:Y:S01]  /*a7f0*/  LDCU UR4, c[0x0][0x39c] ;  /* 0x00007380ff0477ac */ /* 0x000e220008000800 */
[----:B------:R-:W-:-:S05]  /*a800*/  VIADD R104, R2, 0x12 ;  /* 0x0000001202687836 */ /* 0x000fca0000000000 */
[----:B0-----:R-:W-:Y:S01]  /*a810*/  ISETP.LT.AND P2, PT, R104, UR4, !P0 ;  /* 0x0000000468007c0c */ /* 0x001fe2000c741270 */
[----:B------:R-:W0:Y:S01]  /*a820*/  LDCU UR4, c[0x0][0x39c] ;  /* 0x00007380ff0477ac */ /* 0x000e220008000800 */
[----:B------:R-:W-:-:S05]  /*a830*/  VIADD R104, R2, 0x13 ;  /* 0x0000001302687836 */ /* 0x000fca0000000000 */
[----:B0-----:R-:W-:Y:S01]  /*a840*/  ISETP.LT.AND P3, PT, R104, UR4, !P0 ;  /* 0x0000000468007c0c */ /* 0x001fe2000c761270 */
[----:B------:R-:W0:Y:S01]  /*a850*/  LDCU UR4, c[0x0][0x39c] ;  /* 0x00007380ff0477ac */ /* 0x000e220008000800 */
[----:B------:R-:W-:Y:S01]  /*a860*/  VIADD R104, R2, 0x2b ;  /* 0x0000002b02687836 */ /* 0x000fe20000000000 */
[----:B0-----:R-:W-:Y:S01]  /*a870*/  ISETP.LT.AND P1, PT, R102, UR4, !P0 ;  /* 0x0000000466007c0c */ /* 0x001fe2000c721270 */
[----:B------:R-:W0:Y:S02]  /*a880*/  LDCU UR4, c[0x0][0x39c] ;  /* 0x00007380ff0477ac */ /* 0x000e240008000800 */
[----:B0-----:R-:W-:Y:S01]  /*a890*/  ISETP.LT.AND P4, PT, R98, UR4, !P0 ;  /* 0x0000000462007c0c */ /* 0x001fe2000c781270 */
[----:B------:R-:W0:Y:S01]  /*a8a0*/  LDCU UR4, c[0x0][0x39c] ;  /* 0x00007380ff0477ac */ /* 0x000e220008000800 */
[----:B------:R-:W-:-:S05]  /*a8b0*/  PRMT R98, R200, 0x7632, R98 ;  /* 0x00007632c8627816 */ /* 0x000fca0000000062 */
[----:B------:R1:W-:Y:S04]  /*a8c0*/  @P6 STG.E.U16 desc[UR22][R116.64], R98 ;  /* 0x0000006274006986 */ /* 0x0003e8000c101516 */
[----:B------:R-:W-:Y:S04]  /*a8d0*/  @P2 STG.E.U16 desc[UR22][R124.64], R202 ;  /* 0x000000ca7c002986 */ /* 0x000fe8000c101516 */
[----:B------:R3:W-:Y:S01]  /*a8e0*/  @P3 STG.E.U16 desc[UR22][R128.64], R97 ;  /* 0x0000006180003986 */ /* 0x0007e2000c101516 */
[----:B0-----:R-:W-:Y:S01]  /*a8f0*/  ISETP.LT.AND P5, PT, R96, UR4, !P0 ;  /* 0x0000000460007c0c */ /* 0x001fe2000c7a1270 */
[----:B------:R-:W0:Y:S01]  /*a900*/  LDCU UR4, c[0x0][0x39c] ;  /* 0x00007380ff0477ac */ /* 0x000e220008000800 */
[----:B------:R-:W-:Y:S01]  /*a910*/  VIADD R96, R2, 0x17 ;  /* 0x0000001702607836 */ /* 0x000fe20000000000 */
[----:B------:R-:W-:Y:S01]  /*a920*/  @P1 STG.E.U16 desc[UR22][R142.64], R204 ;  /* 0x000000cc8e001986 */ /* 0x000fe2000c101516 */
[----:B-1----:R-:W-:-:S02]  /*a930*/  PRMT R98, R204, 0x7632, R98 ;  /* 0x00007632cc627816 */ /* 0x002fc40000000062 */
[----:B---3--:R-:W-:-:S03]  /*a940*/  PRMT R97, R208, 0x7632, R97 ;  /* 0x00007632d0617816 */ /* 0x008fc60000000061 */
[----:B------:R1:W-:Y:S04]  /*a950*/  @P4 STG.E.U16 desc[UR22][R144.64], R98 ;  /* 0x0000006290004986 */ /* 0x0003e8000c101516 */
[----:B------:R-:W-:Y:S01]  /*a960*/  @P5 STG.E.U16 desc[UR22][R148.64], R208 ;  /* 0x000000d094005986 */ /* 0x000fe2000c101516 */
        /* <DEDUP_REMOVED lines=12> */
[----:B------:R-:W-:-:S11]  /*aa30*/  VIADD R96, R2, 0x1a ;  /* 0x0000001a02607836 */ /* 0x000fd60000000000 */
        /* <DEDUP_REMOVED lines=12> */
[C---:B------:R-:W-:Y:S02]  /*ab00*/  VIADD R96, R2.reuse, 0x1d ;  /* 0x0000001d02607836 */ /* 0x040fe40000000000 */
[----:B-1----:R-:W-:-:S09]  /*ab10*/  VIADD R97, R2, 0x26 ;  /* 0x0000002602617836 */ /* 0x002fd20000000000 */
        /* <DEDUP_REMOVED lines=16> */
[----:B------:R-:W-:Y:S02]  /*ac20*/  VIADD R96, R2, 0x21 ;  /* 0x0000002102607836 */ /* 0x000fe40000000000 */
[----:B-1----:R-:W-:-:S04]  /*ac30*/  VIADD R99, R206, UR5 ;  /* 0x00000005ce637c36 */ /* 0x002fc80008000000 */
[----:B------:R-:W-:-:S05]  /*ac40*/  VIADD R101, R99, UR5 ;  /* 0x0000000563657c36 */ /* 0x000fca0008000000 */
[----:B------:R-:W-:Y:S01]  /*ac50*/  @P1 STG.E.U16 desc[UR22][R176.64], R217 ;  /* 0x000000d9b0001986 */ /* 0x000fe2000c101516 */
[----:B--2---:R-:W-:Y:S01]  /*ac60*/  ISETP.LT.AND P1, PT, R97, UR7, !P0 ;  /* 0x0000000761007c0c */ /* 0x004fe2000c721270 */
[----:B------:R-:W1:Y:S01]  /*ac70*/  LDCU UR7, c[0x0][0x39c] ;  /* 0x00007380ff0777ac */ /* 0x000e620008000800 */
[----:B------:R-:W-:Y:S01]  /*ac80*/  PRMT R97, R218, 0x7632, R97 ;  /* 0x00007632da617816 */ /* 0x000fe20000000061 */
[----:B------:R-:W-:Y:S01]  /*ac90*/  VIADD R102, R101, UR5 ;  /* 0x0000000565667c36 */ /* 0x000fe20008000000 */
[----:B0-----:R-:W-:Y:S01]  /*aca0*/  ISETP.LT.AND P4, PT, R96, UR4, !P0 ;  /* 0x0000000460007c0c */ /* 0x001fe2000c781270 */
[----:B------:R-:W0:Y:S01]  /*acb0*/  LDCU UR4, c[0x0][0x39c] ;  /* 0x00007380ff0477ac */ /* 0x000e220008000800 */
[----:B------:R-:W-:-:S11]  /*acc0*/  VIADD R96, R2, 0x22 ;  /* 0x0000002202607836 */ /* 0x000fd60000000000 */
[----:B------:R2:W-:Y:S01]  /*acd0*/  @P4 STG.E.U16 desc[UR22][R180.64], R100 ;  /* 0x00000064b4004986 */ /* 0x0005e2000c101516 */
[----:B0-----:R-:W-:Y:S01]  /*ace0*/  ISETP.LT.AND P5, PT, R96, UR4, !P0 ;  /* 0x0000000460007c0c */ /* 0x001fe2000c7a1270 */
[----:B------:R-:W0:Y:S01]  /*acf0*/  LDCU UR4, c[0x0][0x39c] ;  /* 0x00007380ff0477ac */ /* 0x000e220008000800 */
[C---:B------:R-:W-:Y:S02]  /*ad00*/  VIADD R96, R2.reuse, 0x23 ;  /* 0x0000002302607836 */ /* 0x040fe40000000000 */
[----:B--2---:R-:W-:-:S09]  /*ad10*/  VIADD R100, R2, 0x29 ;  /* 0x0000002902647836 */ /* 0x004fd20000000000 */
[----:B------:R-:W-:Y:S01]  /*ad20*/  @P5 STG.E.U16 desc[UR22][R182.64], R218 ;  /* 0x000000dab6005986 */ /* 0x000fe2000c101516 */
[----:B0-----:R-:W-:Y:S01]  /*ad30*/  ISETP.LT.AND P6, PT, R96, UR4, !P0 ;  /* 0x0000000460007c0c */ /* 0x001fe2000c7c1270 */
[----:B------:R-:W0:Y:S01]  /*ad40*/  LDCU UR4, c[0x0][0x39c] ;  /* 0x00007380ff0477ac */ /* 0x000e220008000800 */
[----:B------:R-:W-:-:S11]  /*ad50*/  VIADD R96, R2, 0x24 ;  /* 0x0000002402607836 */ /* 0x000fd60000000000 */
[----:B------:R2:W-:Y:S01]  /*ad60*/  @P6 STG.E.U16 desc[UR22][R186.64], R97 ;  /* 0x00000061ba006986 */ /* 0x0005e2000c101516 */
[----:B0-----:R-:W-:Y:S01]  /*ad70*/  ISETP.LT.AND P2, PT, R96, UR4, !P0 ;  /* 0x0000000460007c0c */ /* 0x001fe2000c741270 */
[----:B------:R-:W0:Y:S01]  /*ad80*/  LDCU UR4, c[0x0][0x39c] ;  /* 0x00007380ff0477ac */ /* 0x000e220008000800 */
[----:B------:R-:W-:-:S05]  /*ad90*/  VIADD R96, R2, 0x25 ;  /* 0x0000002502607836 */ /* 0x000fca0000000000 */
[----:B------:R-:W-:Y:S01]  /*ada0*/  ISETP.LT.AND P3, PT, R96, UR6, !P0 ;  /* 0x0000000660007c0c */ /* 0x000fe2000c761270 */
[----:B------:R-:W-:Y:S01]  /*adb0*/  VIADD R96, R2, 0x27 ;  /* 0x0000002702607836 */ /* 0x000fe20000000000 */
[----:B------:R-:W3:Y:S04]  /*adc0*/  LDCU UR6, c[0x0][0x39c] ;  /* 0x00007380ff0677ac */ /* 0x000ee80008000800 */
[----:B----4-:R-:W-:Y:S02]  /*add0*/  ISETP.LT.AND P4, PT, R96, UR8, !P0 ;  /* 0x0000000860007c0c */ /* 0x010fe4000c781270 */
[----:B------:R-:W-:-:S04]  /*ade0*/  LEA R96, P5, R206, R0, 0x1 ;  /* 0x00000000ce607211 */ /* 0x000fc800078a08ff */
[-C--:B--2---:R-:W-:Y:S02]  /*adf0*/  LEA.HI.X.SX32 R97, R206, R3.reuse, 0x1, P5 ;  /* 0x00000003ce617211 */ /* 0x084fe400028f0eff */
[----:B0-----:R-:W-:Y:S01]  /*ae00*/  ISETP.LT.AND P5, PT, R98, UR4, !P0 ;  /* 0x0000000462007c0c */ /* 0x001fe2000c7a1270 */
[----:B------:R-:W0:Y:S01]  /*ae10*/  LDCU UR4, c[0x0][0x39c] ;  /* 0x00007380ff0477ac */ /* 0x000e220008000800 */
[CC--:B------:R-:W-:Y:S01]  /*ae20*/  LEA R98, P6, R99.reuse, R0.reuse, 0x1 ;  /* 0x0000000063627211 */ /* 0x0c0fe200078c08ff */
[----:B------:R2:W-:Y:S01]  /*ae30*/  @P2 STG.E.U16 desc[UR22][R96.64], R220 ;  /* 0x000000dc60002986 */ /* 0x0005e2000c101516 */
[----:B---3--:R-:W-:Y:S01]  /*ae40*/  ISETP.LT.AND P2, PT, R100, UR6, !P0 ;  /* 0x0000000664007c0c */ /* 0x008fe2000c741270 */
[----:B------:R-:W3:Y:S01]  /*ae50*/  LDCU UR6, c[0x0][0x39c] ;  /* 0x00007380ff0677ac */ /* 0x000ee20008000800 */
[----:B------:R-:W-:Y:S02]  /*ae60*/  LEA.HI.X.SX32 R99, R99, R3, 0x1, P6 ;  /* 0x0000000363637211 */ /* 0x000fe400030f0eff */
[----:B------:R-:W-:-:S04]  /*ae70*/  LEA R100, P6, R101, R0, 0x1 ;  /* 0x0000000065647211 */ /* 0x000fc800078c08ff */
[----:B------:R-:W-:Y:S02]  /*ae80*/  LEA.HI.X.SX32 R101, R101, R3, 0x1, P6 ;  /* 0x0000000365657211 */ /* 0x000fe400030f0eff */
[----:B--2---:R-:W-:Y:S02]  /*ae90*/  PRMT R97, R220, 0x7632, R97 ;  /* 0x00007632dc617816 */ /* 0x004fe40000000061 */
[----:B------:R-:W-:-:S03]  /*aea0*/  LEA R96, P6, R102, R0, 0x1 ;  /* 0x0000000066607211 */ /* 0x000fc600078c08ff */
[----:B------:R2:W-:Y:S01]  /*aeb0*/  @P3 STG.E.U16 desc[UR22][R98.64], R97 ;  /* 0x0000006162003986 */ /* 0x0005e2000c101516 */
[----:B0-----:R-:W-:Y:S01]  /*aec0*/  ISETP.LT.AND P3, PT, R103, UR4, !P0 ;  /* 0x0000000467007c0c */ /* 0x001fe2000c761270 */
[----:B------:R-:W0:Y:S01]  /*aed0*/  LDCU UR4, c[0x0][0x39c] ;  /* 0x00007380ff0477ac */ /* 0x000e220008000800 */
[----:B------:R-:W-:Y:S01]  /*aee0*/  VIADD R103, R102, UR5 ;  /* 0x0000000566677c36 */ /* 0x000fe20008000000 */
[----:B------:R-:W-:Y:S01]  /*aef0*/  @P1 STG.E.U16 desc[UR22][R100.64], R222 ;  /* 0x000000de64001986 */ /* 0x000fe2000c101516 */
[----:B---3--:R-:W-:Y:S01]  /*af00*/  ISETP.LT.AND P1, PT, R104, UR6, !P0 ;  /* 0x0000000668007c0c */ /* 0x008fe2000c721270 */
[----:B------:R-:W-:Y:S01]  /*af10*/  VIADD R104, R2, 0x2c ;  /* 0x0000002c02687836 */ /* 0x000fe20000000000 */
[----:B------:R-:W3:Y:S01]  /*af20*/  LDCU UR6, c[0x0][0x39c] ;  /* 0x00007380ff0677ac */ /* 0x000ee20008000800 */
[----:B--2---:R-:W-:Y:S01]  /*af30*/  LEA.HI.X.SX32 R97, R102, R3, 0x1, P6 ;  /* 0x0000000366617211 */ /* 0x004fe200030f0eff */
[----:B------:R-:W-:Y:S01]  /*af40*/  VIADD R102, R103, UR5 ;  /* 0x0000000567667c36 */ /* 0x000fe20008000000 */
[----:B------:R-:W-:-:S02]  /*af50*/  PRMT R99, R222, 0x7632, R99 ;  /* 0x00007632de637816 */ /* 0x000fc40000000063 */
[----:B------:R-:W-:-:S03]  /*af60*/  LEA R98, P6, R103, R0, 0x1 ;  /* 0x0000000067627211 */ /* 0x000fc600078c08ff */
[----:B------:R2:W-:Y:S01]  /*af70*/  @P4 STG.E.U16 desc[UR22][R96.64], R99 ;  /* 0x0000006360004986 */ /* 0x0005e2000c101516 */
[----:B-1----:R-:W-:Y:S01]  /*af80*/  ISETP.LT.AND P4, PT, R104, UR7, !P0 ;  /* 0x0000000768007c0c */ /* 0x002fe2000c781270 */
[----:B------:R-:W-:Y:S01]  /*af90*/  VIADD R104, R2, 0x2d ;  /* 0x0000002d02687836 */ /* 0x000fe20000000000 */
[----:B------:R-:W1:Y:S01]  /*afa0*/  LDCU UR7, c[0x0][0x39c] ;  /* 0x00007380ff0777ac */ /* 0x000e620008000800 */
[-C--:B--2---:R-:W-:Y:S01]  /*afb0*/  LEA.HI.X.SX32 R99, R103, R3.reuse, 0x1, P6 ;  /* 0x0000000367637211 */ /* 0x084fe200030f0eff */
[C---:B------:R-:W-:Y:S01]  /*afc0*/  VIADD R103, R102.reuse, UR5 ;  /* 0x0000000566677c36 */ /* 0x040fe20008000000 */
[-C--:B------:R-:W-:Y:S02]  /*afd0*/  LEA R100, P6, R102, R0.reuse, 0x1 ;  /* 0x0000000066647211 */ /* 0x080fe400078c08ff */
[----:B------:R-:W-:Y:S01]  /*afe0*/  PRMT R97, R224, 0x7632, R97 ;  /* 0x00007632e0617816 */ /* 0x000fe20000000061 */
[----:B------:R-:W-:Y:S01]  /*aff0*/  @P5 STG.E.U16 desc[UR22][R98.64], R224 ;  /* 0x000000e062005986 */ /* 0x000fe2000c101516 */
[----:B0-----:R-:W-:Y:S01]  /*b000*/  ISETP.LT.AND P5, PT, R104, UR4, !P0 ;  /* 0x0000000468007c0c */ /* 0x001fe2000c7a1270 */
[----:B------:R-:W0:Y:S01]  /*b010*/  LDCU UR4, c[0x0][0x39c] ;  /* 0x00007380ff0477ac */ /* 0x000e220008000800 */
[----:B------:R-:W-:Y:S01]  /*b020*/  LEA.HI.X.SX32 R101, R102, R3, 0x1, P6 ;  /* 0x0000000366657211 */ /* 0x000fe200030f0eff */
[----:B------:R-:W-:Y:S01]  /*b030*/  VIADD R104, R2, 0x2e ;  /* 0x0000002e02687836 */ /* 0x000fe20000000000 */
[C---:B------:R-:W-:Y:S01]  /*b040*/  LEA R96, P6, R103.reuse, R0, 0x1 ;  /* 0x0000000067607211 */ /* 0x040fe200078c08ff */
[----:B------:R-:W-:-:S02]  /*b050*/  VIADD R102, R103, UR5 ;  /* 0x0000000567667c36 */ /* 0x000fc40008000000 */
[----:B------:R2:W-:Y:S01]  /*b060*/  @P2 STG.E.U16 desc[UR22][R100.64], R97 ;  /* 0x0000006164002986 */ /* 0x0005e2000c101516 */
[----:B---3--:R-:W-:Y:S01]  /*b070*/  ISETP.LT.AND P2, PT, R104, UR6, !P0 ;  /* 0x0000000668007c0c */ /* 0x008fe2000c741270 */
[----:B------:R-:W3:Y:S01]  /*b080*/  LDCU UR6, c[0x0][0x39c] ;  /* 0x00007380ff0677ac */ /* 0x000ee20008000800 */
[----:B------:R-:W-:Y:S01]  /*b090*/  VIADD R104, R2, 0x2f ;  /* 0x0000002f02687836 */ /* 0x000fe20000000000 */
[----:B--2---:R-:W-:Y:S01]  /*b0a0*/  LEA.HI.X.SX32 R97, R103, R3, 0x1, P6 ;  /* 0x0000000367617211 */ /* 0x004fe200030f0eff */
[C---:B------:R-:W-:Y:S01]  /*b0b0*/  VIADD R103, R102.reuse, UR5 ;  /* 0x0000000566677c36 */ /* 0x040fe20008000000 */
[----:B------:R-:W-:-:S03]  /*b0c0*/  LEA R98, P6, R102, R0, 0x1 ;  /* 0x0000000066627211 */ /* 0x000fc600078c08ff */
[----:B------:R2:W-:Y:S01]  /*b0d0*/  @P3 STG.E.U16 desc[UR22][R96.64], R226 ;  /* 0x000000e260003986 */ /* 0x0005e2000c101516 */
[-C--:B------:R-:W-:Y:S01]  /*b0e0*/  LEA.HI.X.SX32 R99, R102, R3.reuse, 0x1, P6 ;  /* 0x0000000366637211 */ /* 0x080fe200030f0eff */
[C---:B------:R-:W-:Y:S01]  /*b0f0*/  VIADD R102, R103.reuse, UR5 ;  /* 0x0000000567667c36 */ /* 0x040fe20008000000 */
[----:B0-----:R-:W-:Y:S01]  /*b100*/  ISETP.LT.AND P3, PT, R104, UR4, !P0 ;  /* 0x0000000468007c0c */ /* 0x001fe2000c761270 */
[----:B------:R-:W-:Y:S01]  /*b110*/  VIADD R104, R2, 0x30 ;  /* 0x0000003002687836 */ /* 0x000fe20000000000 */
[C---:B------:R-:W-:Y:S01]  /*b120*/  LEA R100, P6, R103.reuse, R0, 0x1 ;  /* 0x0000000067647211 */ /* 0x040fe200078c08ff */
[----:B------:R-:W0:Y:S03]  /*b130*/  LDCU UR4, c[0x0][0x39c] ;  /* 0x00007380ff0477ac */ /* 0x000e260008000800 */
[----:B------:R-:W-:Y:S01]  /*b140*/  LEA.HI.X.SX32 R101, R103, R3, 0x1, P6 ;  /* 0x0000000367657211 */ /* 0x000fe200030f0eff */
[----:B------:R-:W-:Y:S01]  /*b150*/  VIADD R103, R102, UR5 ;  /* 0x0000000566677c36 */ /* 0x000fe20008000000 */
[----:B--2---:R-:W-:-:S02]  /*b160*/  PRMT R97, R226, 0x7632, R97 ;  /* 0x00007632e2617816 */ /* 0x004fc40000000061 */
[----:B------:R-:W-:-:S03]  /*b170*/  LEA R96, P6, R102, R0, 0x1 ;  /* 0x0000000066607211 */ /* 0x000fc600078c08ff */
[----:B------:R2:W-:Y:S01]  /*b180*/  @P1 STG.E.U16 desc[UR22][R98.64], R97 ;  /* 0x0000006162001986 */ /* 0x0005e2000c101516 */
[----:B-1----:R-:W-:Y:S01]  /*b190*/  ISETP.LT.AND P1, PT, R104, UR7, !P0 ;  /* 0x0000000768007c0c */ /* 0x002fe2000c721270 */
[----:B------:R-:W-:Y:S01]  /*b1a0*/  VIADD R104, R2, 0x31 ;  /* 0x0000003102687836 */ /* 0x000fe20000000000 */
[----:B------:R-:W1:Y:S01]  /*b1b0*/  LDCU UR7, c[0x0][0x39c] ;  /* 0x00007380ff0777ac */ /* 0x000e620008000800 */
[----:B------:R-:W-:Y:S03]  /*b1c0*/  @P4 STG.E.U16 desc[UR22][R100.64], R228 ;  /* 0x000000e464004986 */ /* 0x000fe6000c101516 */
[----:B---3--:R-:W-:Y:S01]  /*b1d0*/  ISETP.LT.AND P4, PT, R104, UR6, !P0 ;  /* 0x0000000668007c0c */ /* 0x008fe2000c781270 */
[----:B------:R-:W3:Y:S01]  /*b1e0*/  LDCU UR6, c[0x0][0x39c] ;  /* 0x00007380ff0677ac */ /* 0x000ee20008000800 */
[----:B------:R-:W-:Y:S01]  /*b1f0*/  VIADD R104, R2, 0x32 ;  /* 0x0000003202687836 */ /* 0x000fe20000000000 */
[----:B--2---:R-:W-:Y:S01]  /*b200*/  LEA.HI.X.SX32 R97, R102, R3, 0x1, P6 ;  /* 0x0000000366617211 */ /* 0x004fe200030f0eff */
[----:B------:R-:W-:Y:S01]  /*b210*/  VIADD R102, R103, UR5 ;  /* 0x0000000567667c36 */ /* 0x000fe20008000000 */
[----:B------:R-:W-:-:S02]  /*b220*/  PRMT R99, R228, 0x7632, R99 ;  /* 0x00007632e4637816 */ /* 0x000fc40000000063 */
[----:B------:R-:W-:-:S03]  /*b230*/  LEA R98, P6, R103, R0, 0x1 ;  /* 0x0000000067627211 */ /* 0x000fc600078c08ff */
[----:B------:R2:W-:Y:S01]  /*b240*/  @P5 STG.E.U16 desc[UR22][R96.64], R99 ;  /* 0x0000006360005986 */ /* 0x0005e2000c101516 */
[----:B0-----:R-:W-:Y:S01]  /*b250*/  ISETP.LT.AND P5, PT, R104, UR4, !P0 ;  /* 0x0000000468007c0c */ /* 0x001fe2000c7a1270 */
[----:B------:R-:W0:Y:S01]  /*b260*/  LDCU UR4, c[0x0][0x39c] ;  /* 0x00007380ff0477ac */ /* 0x000e220008000800 */
[----:B------:R-:W-:Y:S01]  /*b270*/  VIADD R104, R2, 0x33 ;  /* 0x0000003302687836 */ /* 0x000fe20000000000 */
[-C--:B--2---:R-:W-:Y:S01]  /*b280*/  LEA.HI.X.SX32 R99, R103, R3.reuse, 0x1, P6 ;  /* 0x0000000367637211 */ /* 0x084fe200030f0eff */
[C---:B------:R-:W-:Y:S01]  /*b290*/  VIADD R103, R102.reuse, UR5 ;  /* 0x0000000566677c36 */ /* 0x040fe20008000000 */
[-C--:B------:R-:W-:Y:S02]  /*b2a0*/  LEA R100, P6, R102, R0.reuse, 0x1 ;  /* 0x0000000066647211 */ /* 0x080fe400078c08ff */
[----:B------:R-:W-:Y:S01]  /*b2b0*/  PRMT R97, R230, 0x7632, R97 ;  /* 0x00007632e6617816 */ /* 0x000fe20000000061 */
[----:B------:R-:W-:Y:S01]  /*b2c0*/  @P2 STG.E.U16 desc[UR22][R98.64], R230 ;  /* 0x000000e662002986 */ /* 0x000fe2000c101516 */
[-C--:B------:R-:W-:Y:S01]  /*b2d0*/  LEA.HI.X.SX32 R101, R102, R3.reuse, 0x1, P6 ;  /* 0x0000000366657211 */ /* 0x080fe200030f0eff */
[C---:B------:R-:W-:Y:S01]  /*b2e0*/  VIADD R102, R103.reuse, UR5 ;  /* 0x0000000567667c36 */ /* 0x040fe20008000000 */
[----:B---3--:R-:W-:Y:S01]  /*b2f0*/  ISETP.LT.AND P2, PT, R104, UR6, !P0 ;  /* 0x0000000668007c0c */ /* 0x008fe2000c741270 */
[----:B------:R-:W-:Y:S01]  /*b300*/  VIADD R104, R2, 0x34 ;  /* 0x0000003402687836 */ /* 0x000fe20000000000 */
[CC--:B------:R-:W-:Y:S01]  /*b310*/  LEA R96, P6, R103.reuse, R0.reuse, 0x1 ;  /* 0x0000000067607211 */ /* 0x0c0fe200078c08ff */
[----:B------:R2:W-:Y:S01]  /*b320*/  @P3 STG.E.U16 desc[UR22][R100.64], R97 ;  /* 0x0000006164003986 */ /* 0x0005e2000c101516 */
[----:B------:R-:W3:Y:S02]  /*b330*/  LDCU UR6, c[0x0][0x39c] ;  /* 0x00007380ff0677ac */ /* 0x000ee40008000800 */
[----:B-1----:R-:W-:Y:S01]  /*b340*/  ISETP.LT.AND P3, PT, R104, UR7, !P0 ;  /* 0x0000000768007c0c */ /* 0x002fe2000c761270 */
[----:B------:R-:W-:Y:S01]  /*b350*/  VIADD R104, R2, 0x35 ;  /* 0x0000003502687836 */ /* 0x000fe20000000000 */
[----:B------:R-:W1:Y:S01]  /*b360*/  LDCU UR7, c[0x0][0x39c] ;  /* 0x00007380ff0777ac */ /* 0x000e620008000800 */
[----:B--2---:R-:W-:Y:S01]  /*b370*/  LEA.HI.X.SX32 R97, R103, R3, 0x1, P6 ;  /* 0x0000000367617211 */ /* 0x004fe200030f0eff */
[C---:B------:R-:W-:Y:S01]  /*b380*/  VIADD R103, R102.reuse, UR5 ;  /* 0x0000000566677c36 */ /* 0x040fe20008000000 */
[----:B------:R-:W-:-:S03]  /*b390*/  LEA R98, P6, R102, R0, 0x1 ;  /* 0x0000000066627211 */ /* 0x000fc600078c08ff */
[----:B------:R2:W-:Y:S01]  /*b3a0*/  @P1 STG.E.U16 desc[UR22][R96.64], R232 ;  /* 0x000000e860001986 */ /* 0x0005e2000c101516 */
[----:B0-----:R-:W-:Y:S01]  /*b3b0*/  ISETP.LT.AND P1, PT, R104, UR4, !P0 ;  /* 0x0000000468007c0c */ /* 0x001fe2000c721270 */
[----:B------:R-:W0:Y:S01]  /*b3c0*/  LDCU UR4, c[0x0][0x39c] ;  /* 0x00007380ff0477ac */ /* 0x000e220008000800 */
[----:B------:R-:W-:Y:S01]  /*b3d0*/  LEA.HI.X.SX32 R99, R102, R3, 0x1, P6 ;  /* 0x0000000366637211 */ /* 0x000fe200030f0eff */
[----:B------:R-:W-:Y:S01]  /*b3e0*/  VIADD R104, R2, 0x36 ;  /* 0x0000003602687836 */ /* 0x000fe20000000000 */
[C---:B------:R-:W-:Y:S01]  /*b3f0*/  LEA R100, P6, R103.reuse, R0, 0x1 ;  /* 0x0000000067647211 */ /* 0x040fe200078c08ff */
[----:B------:R-:W-:-:S03]  /*b400*/  VIADD R102, R103, UR5 ;  /* 0x0000000567667c36 */ /* 0x000fc60008000000 */
[----:B------:R-:W-:Y:S01]  /*b410*/  LEA.HI.X.SX32 R101, R103, R3, 0x1, P6 ;  /* 0x0000000367657211 */ /* 0x000fe200030f0eff */
[----:B------:R-:W-:Y:S01]  /*b420*/  VIADD R103, R102, UR5 ;  /* 0x0000000566677c36 */ /* 0x000fe20008000000 */
[----:B--2---:R-:W-:Y:S02]  /*b430*/  PRMT R97, R232, 0x7632, R97 ;  /* 0x00007632e8617816 */ /* 0x004fe40000000061 */
[----:B------:R-:W-:-:S03]  /*b440*/  LEA R96, P6, R102, R0, 0x1 ;  /* 0x0000000066607211 */ /* 0x000fc600078c08ff */
[----:B------:R2:W-:Y:S01]  /*b450*/  @P4 STG.E.U16 desc[UR22][R98.64], R97 ;  /* 0x0000006162004986 */ /* 0x0005e2000c101516 */
[----:B---3--:R-:W-:Y:S01]  /*b460*/  ISETP.LT.AND P4, PT, R104, UR6, !P0 ;  /* 0x0000000668007c0c */ /* 0x008fe2000c781270 */
[----:B------:R-:W3:Y:S01]  /*b470*/  LDCU UR6, c[0x0][0x39c] ;  /* 0x00007380ff0677ac */ /* 0x000ee20008000800 */
[----:B------:R-:W-:Y:S01]  /*b480*/  VIADD R104, R2, 0x37 ;  /* 0x0000003702687836 */ /* 0x000fe20000000000 */
[----:B------:R-:W-:Y:S04]  /*b490*/  @P5 STG.E.U16 desc[UR22][R100.64], R234 ;  /* 0x000000ea64005986 */ /* 0x000fe8000c101516 */
[----:B0-----:R-:W-:Y:S01]  /*b4a0*/  ISETP.LT.AND P5, PT, R104, UR4, !P0 ;  /* 0x0000000468007c0c */ /* 0x001fe2000c7a1270 */
[----:B------:R-:W-:Y:S01]  /*b4b0*/  VIADD R104, R2, 0x38 ;  /* 0x0000003802687836 */ /* 0x000fe20000000000 */
[----:B------:R-:W0:Y:S01]  /*b4c0*/  LDCU UR4, c[0x0][0x39c] ;  /* 0x00007380ff0477ac */ /* 0x000e220008000800 */
        /* <DEDUP_REMOVED lines=13> */
[----:B---3--:R-:W-:Y:S01]  /*b5a0*/  ISETP.LT.AND P3, PT, R104, UR6, !P0 ;  /* 0x0000000668007c0c */ /* 0x008fe2000c761270 */
[----:B------:R-:W2:Y:S01]  /*b5b0*/  LDCU UR6, c[0x0][0x39c] ;  /* 0x00007380ff0677ac */ /* 0x000ea20008000800 */
[----:B------:R-:W-:Y:S01]  /*b5c0*/  LEA.HI.X.SX32 R101, R102, R3, 0x1, P6 ;  /* 0x0000000366657211 */ /* 0x000fe200030f0eff */
[----:B------:R-:W-:Y:S01]  /*b5d0*/  VIADD R104, R2, 0x3a ;  /* 0x0000003a02687836 */ /* 0x000fe20000000000 */
[C---:B------:R-:W-:Y:S01]  /*b5e0*/  LEA R96, P6, R103.reuse, R0, 0x1 ;  /* 0x0000000067607211 */ /* 0x040fe200078c08ff */
[----:B------:R-:W-:-:S02]  /*b5f0*/  VIADD R102, R103, UR5 ;  /* 0x0000000567667c36 */ /* 0x000fc40008000000 */
[----:B------:R3:W-:Y:S01]  /*b600*/  @P1 STG.E.U16 desc[UR22][R100.64], R97 ;  /* 0x0000006164001986 */ /* 0x0007e2000c101516 */
[----:B0-----:R-:W-:Y:S01]  /*b610*/  ISETP.LT.AND P1, PT, R104, UR4, !P0 ;  /* 0x0000000468007c0c */ /* 0x001fe2000c721270 */
[----:B------:R-:W0:Y:S01]  /*b620*/  LDCU UR4, c[0x0][0x39c] ;  /* 0x00007380ff0477ac */ /* 0x000e220008000800 */
[----:B------:R-:W-:Y:S01]  /*b630*/  VIADD R104, R2, 0x3b ;  /* 0x0000003b02687836 */ /* 0x000fe20000000000 */
[----:B---3--:R-:W-:Y:S01]  /*b640*/  LEA.HI.X.SX32 R97, R103, R3, 0x1, P6 ;  /* 0x0000000367617211 */ /* 0x008fe200030f0eff */
[C---:B------:R-:W-:Y:S01]  /*b650*/  VIADD R103, R102.reuse, UR5 ;  /* 0x0000000566677c36 */ /* 0x040fe20008000000 */
[----:B------:R-:W-:-:S03]  /*b660*/  LEA R98, P6, R102, R0, 0x1 ;  /* 0x0000000066627211 */ /* 0x000fc600078c08ff */
[----:B------:R3:W-:Y:S01]  /*b670*/  @P4 STG.E.U16 desc[UR22][R96.64], R238 ;  /* 0x000000ee60004986 */ /* 0x0007e2000c101516 */
[-C--:B------:R-:W-:Y:S01]  /*b680*/  LEA.HI.X.SX32 R99, R102, R3.reuse, 0x1, P6 ;  /* 0x0000000366637211 */ /* 0x080fe200030f0eff */
[C---:B------:R-:W-:Y:S01]  /*b690*/  VIADD R102, R103.reuse, UR5 ;  /* 0x0000000567667c36 */ /* 0x040fe20008000000 */
[----:B--2---:R-:W-:Y:S01]  /*b6a0*/  ISETP.LT.AND P4, PT, R104, UR6, !P0 ;  /* 0x0000000668007c0c */ /* 0x004fe2000c781270 */
[----:B------:R-:W-:Y:S01]  /*b6b0*/  VIADD R104, R2, 0x3c ;  /* 0x0000003c02687836 */ /* 0x000fe20000000000 */
[C---:B------:R-:W-:Y:S01]  /*b6c0*/  LEA R100, P6, R103.reuse, R0, 0x1 ;  /* 0x0000000067647211 */ /* 0x040fe200078c08ff */
[----:B------:R-:W2:Y:S03]  /*b6d0*/  LDCU UR6, c[0x0][0x39c] ;  /* 0x00007380ff0677ac */ /* 0x000ea60008000800 */
[----:B------:R-:W-:Y:S01]  /*b6e0*/  LEA.HI.X.SX32 R101, R103, R3, 0x1, P6 ;  /* 0x0000000367657211 */ /* 0x000fe200030f0eff */
[----:B------:R-:W-:Y:S01]  /*b6f0*/  VIADD R103, R102, UR5 ;  /* 0x0000000566677c36 */ /* 0x000fe20008000000 */
[----:B---3--:R-:W-:-:S02]  /*b700*/  PRMT R97, R238, 0x7632, R97 ;  /* 0x00007632ee617816 */ /* 0x008fc40000000061 */
[----:B------:R-:W-:-:S03]  /*b710*/  LEA R96, P6, R102, R0, 0x1 ;  /* 0x0000000066607211 */ /* 0x000fc600078c08ff */
[----:B------:R3:W-:Y:S01]  /*b720*/  @P5 STG.E.U16 desc[UR22][R98.64], R97 ;  /* 0x0000006162005986 */ /* 0x0007e2000c101516 */
[----:B-1----:R-:W-:Y:S01]  /*b730*/  ISETP.LT.AND P5, PT, R104, UR7, !P0 ;  /* 0x0000000768007c0c */ /* 0x002fe2000c7a1270 */
[----:B------:R-:W-:Y:S01]  /*b740*/  VIADD R104, R2, 0x3d ;  /* 0x0000003d02687836 */ /* 0x000fe20000000000 */
[----:B------:R-:W1:Y:S01]  /*b750*/  LDCU UR7, c[0x0][0x39c] ;  /* 0x00007380ff0777ac */ /* 0x000e620008000800 */
[----:B------:R-:W-:Y:S03]  /*b760*/  @P2 STG.E.U16 desc[UR22][R100.64], R240 ;  /* 0x000000f064002986 */ /* 0x000fe6000c101516 */
[----:B0-----:R-:W-:Y:S01]  /*b770*/  ISETP.LT.AND P2, PT, R104, UR4, !P0 ;  /* 0x0000000468007c0c */ /* 0x001fe2000c741270 */
[----:B------:R-:W0:Y:S01]  /*b780*/  LDCU UR4, c[0x0][0x39c] ;  /* 0x00007380ff0477ac */ /* 0x000e220008000800 */
[----:B------:R-:W-:Y:S01]  /*b790*/  VIADD R104, R2, 0x3e ;  /* 0x0000003e02687836 */ /* 0x000fe20000000000 */
[----:B---3--:R-:W-:Y:S01]  /*b7a0*/  LEA.HI.X.SX32 R97, R102, R3, 0x1, P6 ;  /* 0x0000000366617211 */ /* 0x008fe200030f0eff */
[----:B------:R-:W-:Y:S01]  /*b7b0*/  VIADD R102, R103, UR5 ;  /* 0x0000000567667c36 */ /* 0x000fe20008000000 */
[----:B------:R-:W-:-:S02]  /*b7c0*/  PRMT R99, R240, 0x7632, R99 ;  /* 0x00007632f0637816 */ /* 0x000fc40000000063 */
[----:B------:R-:W-:-:S03]  /*b7d0*/  LEA R98, P6, R103, R0, 0x1 ;  /* 0x0000000067627211 */ /* 0x000fc600078c08ff */
[----:B------:R3:W-:Y:S01]  /*b7e0*/  @P3 STG.E.U16 desc[UR22][R96.64], R99 ;  /* 0x0000006360003986 */ /* 0x0007e2000c101516 */
[----:B--2---:R-:W-:Y:S01]  /*b7f0*/  ISETP.LT.AND P3, PT, R104, UR6, !P0 ;  /* 0x0000000668007c0c */ /* 0x004fe2000c761270 */
[----:B------:R-:W2:Y:S01]  /*b800*/  LDCU UR6, c[0x0][0x39c] ;  /* 0x00007380ff0677ac */ /* 0x000ea20008000800 */
[----:B------:R-:W-:Y:S01]  /*b810*/  VIADD R104, R2, 0x3f ;  /* 0x0000003f02687836 */ /* 0x000fe20000000000 */
[-C--:B---3--:R-:W-:Y:S01]  /*b820*/  LEA.HI.X.SX32 R99, R103, R3.reuse, 0x1, P6 ;  /* 0x0000000367637211 */ /* 0x088fe200030f0eff */
[C---:B------:R-:W-:Y:S01]  /*b830*/  VIADD R103, R102.reuse, UR5 ;  /* 0x0000000566677c36 */ /* 0x040fe20008000000 */
[-C--:B------:R-:W-:Y:S02]  /*b840*/  LEA R100, P6, R102, R0.reuse, 0x1 ;  /* 0x0000000066647211 */ /* 0x080fe400078c08ff */
[----:B------:R-:W-:Y:S01]  /*b850*/  PRMT R97, R242, 0x7632, R97 ;  /* 0x00007632f2617816 */ /* 0x000fe20000000061 */
[----:B------:R-:W-:Y:S01]  /*b860*/  @P1 STG.E.U16 desc[UR22][R98.64], R242 ;  /* 0x000000f262001986 */ /* 0x000fe2000c101516 */
[-C--:B------:R-:W-:Y:S01]  /*b870*/  LEA.HI.X.SX32 R101, R102, R3.reuse, 0x1, P6 ;  /* 0x0000000366657211 */ /* 0x080fe200030f0eff */
[C---:B------:R-:W-:Y:S01]  /*b880*/  VIADD R102, R103.reuse, UR5 ;  /* 0x0000000567667c36 */ /* 0x040fe20008000000 */
[----:B0-----:R-:W-:Y:S01]  /*b890*/  ISETP.LT.AND P1, PT, R104, UR4, !P0 ;  /* 0x0000000468007c0c */ /* 0x001fe2000c721270 */
[----:B------:R-:W-:Y:S01]  /*b8a0*/  VIADD R104, R2, 0x40 ;  /* 0x0000004002687836 */ /* 0x000fe20000000000 */
[CC--:B------:R-:W-:Y:S01]  /*b8b0*/  LEA R96, P6, R103.reuse, R0.reuse, 0x1 ;  /* 0x0000000067607211 */ /* 0x0c0fe200078c08ff */
[----:B------:R0:W-:Y:S01]  /*b8c0*/  @P4 STG.E.U16 desc[UR22][R100.64], R97 ;  /* 0x0000006164004986 */ /* 0x0001e2000c101516 */
[----:B------:R-:W3:Y:S02]  /*b8d0*/  LDCU UR4, c[0x0][0x39c] ;  /* 0x00007380ff0477ac */ /* 0x000ee40008000800 */
[----:B-1----:R-:W-:Y:S01]  /*b8e0*/  ISETP.LT.AND P4, PT, R104, UR7, !P0 ;  /* 0x0000000768007c0c */ /* 0x002fe2000c781270 */
[----:B------:R-:W-:Y:S01]  /*b8f0*/  VIADD R104, R2, 0x41 ;  /* 0x0000004102687836 */ /* 0x000fe20000000000 */
[----:B------:R-:W1:Y:S01]  /*b900*/  LDCU UR7, c[0x0][0x39c] ;  /* 0x00007380ff0777ac */ /* 0x000e620008000800 */
[----:B0-----:R-:W-:Y:S01]  /*b910*/  LEA.HI.X.SX32 R97, R103, R3, 0x1, P6 ;  /* 0x0000000367617211 */ /* 0x001fe200030f0eff */
[C---:B------:R-:W-:Y:S01]  /*b920*/  VIADD R103, R102.reuse, UR5 ;  /* 0x0000000566677c36 */ /* 0x040fe20008000000 */
[----:B------:R-:W-:-:S03]  /*b930*/  LEA R98, P6, R102, R0, 0x1 ;  /* 0x0000000066627211 */ /* 0x000fc600078c08ff */
[----:B------:R0:W-:Y:S01]  /*b940*/  @P5 STG.E.U16 desc[UR22][R96.64], R244 ;  /* 0x000000f460005986 */ /* 0x0001e2000c101516 */
[----:B--2---:R-:W-:Y:S01]  /*b950*/  ISETP.LT.AND P5, PT, R104, UR6, !P0 ;  /* 0x0000000668007c0c */ /* 0x004fe2000c7a1270 */
[----:B------:R-:W2:Y:S01]  /*b960*/  LDCU UR6, c[0x0][0x39c] ;  /* 0x00007380ff0677ac */ /* 0x000ea20008000800 */
[----:B------:R-:W-:Y:S01]  /*b970*/  LEA.HI.X.SX32 R99, R102, R3, 0x1, P6 ;  /* 0x0000000366637211 */ /* 0x000fe200030f0eff */
[----:B------:R-:W-:Y:S01]  /*b980*/  VIADD R104, R2, 0x42 ;  /* 0x0000004202687836 */ /* 0x000fe20000000000 */
[C---:B------:R-:W-:Y:S01]  /*b990*/  LEA R100, P6, R103.reuse, R0, 0x1 ;  /* 0x0000000067647211 */ /* 0x040fe200078c08ff */
[----:B------:R-:W-:-:S03]  /*b9a0*/  VIADD R102, R103, UR5 ;  /* 0x0000000567667c36 */ /* 0x000fc60008000000 */
[----:B------:R-:W-:Y:S01]  /*b9b0*/  LEA.HI.X.SX32 R101, R103, R3, 0x1, P6 ;  /* 0x0000000367657211 */ /* 0x000fe200030f0eff */
[----:B------:R-:W-:Y:S01]  /*b9c0*/  VIADD R103, R102, UR5 ;  /* 0x0000000566677c36 */ /* 0x000fe20008000000 */
[----:B0-----:R-:W-:Y:S02]  /*b9d0*/  PRMT R97, R244, 0x7632, R97 ;  /* 0x00007632f4617816 */ /* 0x001fe40000000061 */
[----:B------:R-:W-:-:S03]  /*b9e0*/  LEA R96, P6, R102, R0, 0x1 ;  /* 0x0000000066607211 */ /* 0x000fc600078c08ff */
[----:B------:R0:W-:Y:S01]  /*b9f0*/  @P2 STG.E.U16 desc[UR22][R98.64], R97 ;  /* 0x0000006162002986 */ /* 0x0001e2000c101516 */
[----:B---3--:R-:W-:Y:S01]  /*ba00*/  ISETP.LT.AND P2, PT, R104, UR4, !P0 ;  /* 0x0000000468007c0c */ /* 0x008fe2000c741270 */
[----:B------:R-:W3:Y:S01]  /*ba10*/  LDCU UR4, c[0x0][0x39c] ;  /* 0x00007380ff0477ac */ /* 0x000ee20008000800 */
[----:B------:R-:W-:Y:S01]  /*ba20*/  VIADD R104, R2, 0x43 ;  /* 0x0000004302687836 */ /* 0x000fe20000000000 */
[----:B------:R-:W-:Y:S04]  /*ba30*/  @P3 STG.E.U16 desc[UR22][R100.64], R246 ;  /* 0x000000f664003986 */ /* 0x000fe8000c101516 */
[----:B--2---:R-:W-:Y:S01]  /*ba40*/  ISETP.LT.AND P3, PT, R104, UR6, !P0 ;  /* 0x0000000668007c0c */ /* 0x004fe2000c761270 */
[----:B------:R-:W-:Y:S01]  /*ba50*/  VIADD R104, R2, 0x44 ;  /* 0x0000004402687836 */ /* 0x000fe20000000000 */
[----:B------:R-:W2:Y:S01]  /*ba60*/  LDCU UR6, c[0x0][0x39c] ;  /* 0x00007380ff0677ac */ /* 0x000ea20008000800 */
[----:B0-----:R-:W-:Y:S01]  /*ba70*/  LEA.HI.X.SX32 R97, R102, R3, 0x1, P6 ;  /* 0x0000000366617211 */ /* 0x001fe200030f0eff */
[----:B------:R-:W-:Y:S01]  /*ba80*/  VIADD R102, R103, UR5 ;  /* 0x0000000567667c36 */ /* 0x000fe20008000000 */
[----:B------:R-:W-:-:S02]  /*ba90*/  PRMT R99, R246, 0x7632, R99 ;  /* 0x00007632f6637816 */ /* 0x000fc40000000063 */
[----:B------:R-:W-:-:S03]  /*baa0*/  LEA R98, P6, R103, R0, 0x1 ;  /* 0x0000000067627211 */ /* 0x000fc600078c08ff */
[----:B------:R0:W-:Y:S01]  /*bab0*/  @P1 STG.E.U16 desc[UR22][R96.64], R99 ;  /* 0x0000006360001986 */ /* 0x0001e2000c101516 */
[----:B-1----:R-:W-:Y:S01]  /*bac0*/  ISETP.LT.AND P1, PT, R104, UR7, !P0 ;  /* 0x0000000768007c0c */ /* 0x002fe2000c721270 */
[----:B------:R-:W-:Y:S01]  /*bad0*/  VIADD R104, R2, 0x45 ;  /* 0x0000004502687836 */ /* 0x000fe20000000000 */
[----:B------:R-:W1:Y:S01]  /*bae0*/  LDCU UR7, c[0x0][0x39c] ;  /* 0x00007380ff0777ac */ /* 0x000e620008000800 */
[-C--:B0-----:R-:W-:Y:S01]  /*baf0*/  LEA.HI.X.SX32 R99, R103, R3.reuse, 0x1, P6 ;  /* 0x0000000367637211 */ /* 0x081fe200030f0eff */
[C---:B------:R-:W-:Y:S01]  /*bb00*/  VIADD R103, R102.reuse, UR5 ;  /* 0x0000000566677c36 */ /* 0x040fe20008000000 */
[-C--:B------:R-:W-:Y:S02]  /*bb10*/  LEA R100, P6, R102, R0.reuse, 0x1 ;  /* 0x0000000066647211 */ /* 0x080fe400078c08ff */
[----:B------:R-:W-:Y:S01]  /*bb20*/  PRMT R97, R215, 0x7632, R97 ;  /* 0x00007632d7617816 */ /* 0x000fe20000000061 */
[----:B------:R-:W-:Y:S01]  /*bb30*/  @P4 STG.E.U16 desc[UR22][R98.64], R215 ;  /* 0x000000d762004986 */ /* 0x000fe2000c101516 */
[----:B---3--:R-:W-:Y:S01]  /*bb40*/  ISETP.LT.AND P4, PT, R104, UR4, !P0 ;  /* 0x0000000468007c0c */ /* 0x008fe2000c781270 */
[----:B------:R-:W0:Y:S01]  /*bb50*/  LDCU UR4, c[0x0][0x39c] ;  /* 0x00007380ff0477ac */ /* 0x000e220008000800 */
[----:B------:R-:W-:Y:S01]  /*bb60*/  LEA.HI.X.SX32 R101, R102, R3, 0x1, P6 ;  /* 0x0000000366657211 */ /* 0x000fe200030f0eff */
[----:B------:R-:W-:Y:S01]  /*bb70*/  VIADD R104, R2, 0x46 ;  /* 0x0000004602687836 */ /* 0x000fe20000000000 */
[C---:B------:R-:W-:Y:S01]  /*bb80*/  LEA R96, P6, R103.reuse, R0, 0x1 ;  /* 0x0000000067607211 */ /* 0x040fe200078c08ff */
[----:B------:R-:W-:-:S02]  /*bb90*/  VIADD R102, R103, UR5 ;  /* 0x0000000567667c36 */ /* 0x000fc40008000000 */
[----:B------:R3:W-:Y:S01]  /*bba0*/  @P5 STG.E.U16 desc[UR22][R100.64], R97 ;  /* 0x0000006164005986 */ /* 0x0007e2000c101516 */
[----:B--2---:R-:W-:Y:S01]  /*bbb0*/  ISETP.LT.AND P5, PT, R104, UR6, !P0 ;  /* 0x0000000668007c0c */ /* 0x004fe2000c7a1270 */
[----:B------:R-:W2:Y:S01]  /*bbc0*/  LDCU UR6, c[0x0][0x39c] ;  /* 0x00007380ff0677ac */ /* 0x000ea20008000800 */
[----:B------:R-:W-:Y:S01]  /*bbd0*/  VIADD R104, R2, 0x47 ;  /* 0x0000004702687836 */ /* 0x000fe20000000000 */
[----:B---3--:R-:W-:Y:S01]  /*bbe0*/  LEA.HI.X.SX32 R97, R103, R3, 0x1, P6 ;  /* 0x0000000367617211 */ /* 0x008fe200030f0eff */
        /* <DEDUP_REMOVED lines=18> */
[----:B--2---:R-:W-:Y:S01]  /*bd10*/  ISETP.LT.AND P1, PT, R104, UR6, !P0 ;  /* 0x0000000668007c0c */ /* 0x004fe2000c721270 */
[----:B------:R-:W2:Y:S01]  /*bd20*/  LDCU UR6, c[0x0][0x39c] ;  /* 0x00007380ff0677ac */ /* 0x000ea20008000800 */
[----:B------:R-:W-:Y:S01]  /*bd30*/  VIADD R104, R2, 0x4a ;  /* 0x0000004a02687836 */ /* 0x000fe20000000000 */
[----:B---3--:R-:W-:Y:S01]  /*bd40*/  LEA.HI.X.SX32 R97, R102, R3, 0x1, P6 ;  /* 0x0000000366617211 */ /* 0x008fe200030f0eff */
[----:B------:R-:W-:Y:S01]  /*bd50*/  VIADD R102, R103, UR5 ;  /* 0x0000000567667c36 */ /* 0x000fe20008000000 */
[----:B------:R-:W-:-:S02]  /*bd60*/  PRMT R99, R211, 0x7632, R99 ;  /* 0x00007632d3637816 */ /* 0x000fc40000000063 */
[----:B------:R-:W-:-:S03]  /*bd70*/  LEA R98, P6, R103, R0, 0x1 ;  /* 0x0000000067627211 */ /* 0x000fc600078c08ff */
[----:B------:R3:W-:Y:S01]  /*bd80*/  @P4 STG.E.U16 desc[UR22][R96.64], R99 ;  /* 0x0000006360004986 */ /* 0x0007e2000c101516 */
[----:B0-----:R-:W-:Y:S01]  /*bd90*/  ISETP.LT.AND P4, PT, R104, UR4, !P0 ;  /* 0x0000000468007c0c */ /* 0x001fe2000c781270 */
[----:B------:R-:W0:Y:S01]  /*bda0*/  LDCU UR4, c[0x0][0x39c] ;  /* 0x00007380ff0477ac */ /* 0x000e220008000800 */
[----:B------:R-:W-:Y:S01]  /*bdb0*/  VIADD R104, R2, 0x4b ;  /* 0x0000004b02687836 */ /* 0x000fe20000000000 */
[-C--:B---3--:R-:W-:Y:S01]  /*bdc0*/  LEA.HI.X.SX32 R99, R103, R3.reuse, 0x1, P6 ;  /* 0x0000000367637211 */ /* 0x088fe200030f0eff */
[C---:B------:R-:W-:Y:S01]  /*bdd0*/  VIADD R103, R102.reuse, UR5 ;  /* 0x0000000566677c36 */ /* 0x040fe20008000000 */
[CC--:B------:R-:W-:Y:S02]  /*bde0*/  LEA R100, P6, R102.reuse, R0.reuse, 0x1 ;  /* 0x0000000066647211 */ /* 0x0c0fe400078c08ff */
[----:B------:R-:W-:Y:S01]  /*bdf0*/  PRMT R97, R209, 0x7632, R97 ;  /* 0x00007632d1617816 */ /* 0x000fe20000000061 */
[----:B------:R-:W-:Y:S01]  /*be00*/  @P5 STG.E.U16 desc[UR22][R98.64], R209 ;  /* 0x000000d162005986 */ /* 0x000fe2000c101516 */
[-C--:B------:R-:W-:Y:S01]  /*be10*/  LEA.HI.X.SX32 R101, R102, R3.reuse, 0x1, P6 ;  /* 0x0000000366657211 */ /* 0x080fe200030f0eff */
[C---:B------:R-:W-:Y:S01]  /*be20*/  VIADD R102, R103.reuse, UR5 ;  /* 0x0000000567667c36 */ /* 0x040fe20008000000 */
[----:B--2---:R-:W-:Y:S01]  /*be30*/  ISETP.LT.AND P5, PT, R104, UR6, !P0 ;  /* 0x0000000668007c0c */ /* 0x004fe2000c7a1270 */
        /* <DEDUP_REMOVED lines=18> */
[C---:B------:R-:W-:Y:S01]  /*bf60*/  VIADD R103, R102.reuse, UR5 ;  /* 0x0000000566677c36 */ /* 0x040fe20008000000 */
        /* <DEDUP_REMOVED lines=89> */
[C---:B------:R-:W-:Y:S01]  /*c500*/  VIADD R103, R102.reuse, UR5 ;  /* 0x0000000566677c36 */ /* 0x040fe20008000000 */
        /* <DEDUP_REMOVED lines=511> */
[----:B------:R-:W-:Y:S01]  /*e500*/  VIADD R104, R2, 0x9f ;  /* 0x0000009f02687836 */ /* 0x000fe20000000000 */
[----:B------:R-:W2:Y:S01]  /*e510*/  LDCU UR6, c[0x0][0x39c] ;  /* 0x00007380ff0677ac */ /* 0x000ea20008000800 */
[-C--:B---3--:R-:W-:Y:S01]  /*e520*/  LEA.HI.X.SX32 R99, R103, R3.reuse, 0x1, P6 ;  /* 0x0000000367637211 */ /* 0x088fe200030f0eff */
[C---:B------:R-:W-:Y:S01]  /*e530*/  VIADD R103, R102.reuse, UR5 ;  /* 0x0000000566677c36 */ /* 0x040fe20008000000 */
[CC--:B------:R-:W-:Y:S02]  /*e540*/  LEA R100, P6, R102.reuse, R0.reuse, 0x1 ;  /* 0x0000000066647211 */ /* 0x0c0fe400078c08ff */
[----:B------:R-:W-:Y:S01]  /*e550*/  PRMT R97, R225, 0x7632, R97 ;  /* 0x00007632e1617816 */ /* 0x000fe20000000061 */
[----:B------:R-:W-:Y:S01]  /*e560*/  @P4 STG.E.U16 desc[UR22][R98.64], R225 ;  /* 0x000000e162004986 */ /* 0x000fe2000c101516 */
[----:B------:R-:W-:Y:S01]  /*e570*/  LEA.HI.X.SX32 R101, R102, R3, 0x1, P6 ;  /* 0x0000000366657211 */ /* 0x000fe200030f0eff */
[C---:B------:R-:W-:Y:S01]  /*e580*/  VIADD R102, R103.reuse, UR5 ;  /* 0x0000000567667c36 */ /* 0x040fe20008000000 */
[----:B------:R-:W-:-:S02]  /*e590*/  LEA R96, P6, R103, R0, 0x1 ;  /* 0x0000000067607211 */ /* 0x000fc400078c08ff */
[----:B0-----:R-:W-:Y:S01]  /*e5a0*/  ISETP.LT.AND P4, PT, R104, UR4, !P0 ;  /* 0x0000000468007c0c */ /* 0x001fe2000c781270 */
[----:B------:R-:W0:Y:S01]  /*e5b0*/  LDCU UR4, c[0x0][0x39c] ;  /* 0x00007380ff0477ac */ /* 0x000e220008000800 */
[----:B------:R3:W-:Y:S01]  /*e5c0*/  @P5 STG.E.U16 desc[UR22][R100.64], R97 ;  /* 0x0000006164005986 */ /* 0x0007e2000c101516 */
[----:B------:R-:W-:-:S05]  /*e5d0*/  VIADD R104, R2, 0xa0 ;  /* 0x000000a002687836 */ /* 0x000fca0000000000 */
[----:B-1----:R-:W-:Y:S01]  /*e5e0*/  ISETP.LT.AND P5, PT, R104, UR7, !P0 ;  /* 0x0000000768007c0c */ /* 0x002fe2000c7a1270 */
[----:B------:R-:W-:Y:S01]  /*e5f0*/  VIADD R104, R2, 0xa1 ;  /* 0x000000a102687836 */ /* 0x000fe20000000000 */
[----:B------:R-:W1:Y:S01]  /*e600*/  LDCU UR7, c[0x0][0x39c] ;  /* 0x00007380ff0777ac */ /* 0x000e620008000800 */
[----:B---3--:R-:W-:Y:S01]  /*e610*/  LEA.HI.X.SX32 R97, R103, R3, 0x1, P6 ;  /* 0x0000000367617211 */ /* 0x008fe200030f0eff */
[C---:B------:R-:W-:Y:S01]  /*e620*/  VIADD R103, R102.reuse, UR5 ;  /* 0x0000000566677c36 */ /* 0x040fe20008000000 */
[----:B------:R-:W-:-:S03]  /*e630*/  LEA R98, P6, R102, R0, 0x1 ;  /* 0x0000000066627211 */ /* 0x000fc600078c08ff */
[----:B------:R3:W-:Y:S01]  /*e640*/  @P2 STG.E.U16 desc[UR22][R96.64], R223 ;  /* 0x000000df60002986 */ /* 0x0007e2000c101516 */
[-C--:B------:R-:W-:Y:S01]  /*e650*/  LEA.HI.X.SX32 R99, R102, R3.reuse, 0x1, P6 ;  /* 0x0000000366637211 */ /* 0x080fe200030f0eff */
[----:B------:R-:W-:Y:S01]  /*e660*/  VIADD R102, R2, 0xa2 ;  /* 0x000000a202667836 */ /* 0x000fe20000000000 */
[C---:B------:R-:W-:Y:S02]  /*e670*/  LEA R100, P6, R103.reuse, R0, 0x1 ;  /* 0x0000000067647211 */ /* 0x040fe400078c08ff */
[----:B--2---:R-:W-:Y:S01]  /*e680*/  ISETP.LT.AND P2, PT, R104, UR6, !P0 ;  /* 0x0000000668007c0c */ /* 0x004fe2000c741270 */
[----:B------:R-:W2:Y:S01]  /*e690*/  LDCU UR6, c[0x0][0x39c] ;  /* 0x00007380ff0677ac */ /* 0x000ea20008000800 */
[C---:B------:R-:W-:Y:S01]  /*e6a0*/  LEA.HI.X.SX32 R101, R103.reuse, R3, 0x1, P6 ;  /* 0x0000000367657211 */ /* 0x040fe200030f0eff */
[----:B------:R-:W-:Y:S02]  /*e6b0*/  VIADD R103, R103, UR5 ;  /* 0x0000000567677c36 */ /* 0x000fe40008000000 */
[----:B------:R-:W-:Y:S01]  /*e6c0*/  VIADD R104, R2, 0xa3 ;  /* 0x000000a302687836 */ /* 0x000fe20000000000 */
[----:B---3--:R-:W-:-:S05]  /*e6d0*/  PRMT R97, R223, 0x7632, R97 ;  /* 0x00007632df617816 */ /* 0x008fca0000000061 */
[----:B------:R3:W-:Y:S01]  /*e6e0*/  @P3 STG.E.U16 desc[UR22][R98.64], R97 ;  /* 0x0000006162003986 */ /* 0x0007e2000c101516 */
[----:B0-----:R-:W-:Y:S01]  /*e6f0*/  ISETP.LT.AND P3, PT, R102, UR4, !P0 ;  /* 0x0000000466007c0c */ /* 0x001fe2000c761270 */
[----:B------:R-:W0:Y:S01]  /*e700*/  LDCU UR4, c[0x0][0x39c] ;  /* 0x00007380ff0477ac */ /* 0x000e220008000800 */
[C---:B------:R-:W-:Y:S01]  /*e710*/  VIADD R102, R103.reuse, UR5 ;  /* 0x0000000567667c36 */ /* 0x040fe20008000000 */
[----:B------:R4:W-:Y:S01]  /*e720*/  @P1 STG.E.U16 desc[UR22][R100.64], R221 ;  /* 0x000000dd64001986 */ /* 0x0009e2000c101516 */
[----:B------:R-:W-:-:S04]  /*e730*/  LEA R96, P1, R103, R0, 0x1 ;  /* 0x0000000067607211 */ /* 0x000fc800078208ff */
[-C--:B---3--:R-:W-:Y:S01]  /*e740*/  LEA.HI.X.SX32 R97, R103, R3.reuse, 0x1, P1 ;  /* 0x0000000367617211 */ /* 0x088fe200008f0eff */
[----:B------:R-:W-:Y:S01]  /*e750*/  VIADD R103, R2, 0xa4 ;  /* 0x000000a402677836 */ /* 0x000fe20000000000 */
[----:B------:R-:W-:Y:S02]  /*e760*/  PRMT R99, R221, 0x7632, R99 ;  /* 0x00007632dd637816 */ /* 0x000fe40000000063 */
[----:B------:R-:W-:Y:S01]  /*e770*/  LEA R98, P6, R102, R0, 0x1 ;  /* 0x0000000066627211 */ /* 0x000fe200078c08ff */
[----:B----4-:R-:W-:Y:S01]  /*e780*/  VIADD R101, R2, 0xa5 ;  /* 0x000000a502657836 */ /* 0x010fe20000000000 */
[----:B--2---:R-:W-:Y:S01]  /*e790*/  ISETP.LT.AND P1, PT, R104, UR6, !P0 ;  /* 0x0000000668007c0c */ /* 0x004fe2000c721270 */
[----:B------:R2:W-:Y:S01]  /*e7a0*/  @P4 STG.E.U16 desc[UR22][R96.64], R99 ;  /* 0x0000006360004986 */ /* 0x0005e2000c101516 */
[----:B-1----:R-:W-:Y:S01]  /*e7b0*/  ISETP.LT.AND P4, PT, R103, UR7, !P0 ;  /* 0x0000000767007c0c */ /* 0x002fe2000c781270 */
[----:B------:R-:W1:Y:S01]  /*e7c0*/  LDCU UR6, c[0x0][0x39c] ;  /* 0x00007380ff0677ac */ /* 0x000e620008000800 */
[----:B------:R-:W-:Y:S01]  /*e7d0*/  VIADD R104, R2, 0xa7 ;  /* 0x000000a702687836 */ /* 0x000fe20000000000 */
[----:B------:R-:W3:Y:S01]  /*e7e0*/  LDCU UR7, c[0x0][0x39c] ;  /* 0x00007380ff0777ac */ /* 0x000ee20008000800 */
[C---:B--2---:R-:W-:Y:S01]  /*e7f0*/  LEA.HI.X.SX32 R99, R102.reuse, R3, 0x1, P6 ;  /* 0x0000000366637211 */ /* 0x044fe200030f0eff */
[----:B------:R-:W-:-:S04]  /*e800*/  VIADD R102, R102, UR5 ;  /* 0x0000000566667c36 */ /* 0x000fc80008000000 */
[C---:B------:R-:W-:Y:S01]  /*e810*/  VIADD R103, R102.reuse, UR5 ;  /* 0x0000000566677c36 */ /* 0x040fe20008000000 */
[CC--:B------:R-:W-:Y:S01]  /*e820*/  LEA R100, P6, R102.reuse, R0.reuse, 0x1 ;  /* 0x0000000066647211 */ /* 0x0c0fe200078c08ff */
[----:B------:R2:W-:Y:S01]  /*e830*/  @P5 STG.E.U16 desc[UR22][R98.64], R219 ;  /* 0x000000db62005986 */ /* 0x0005e2000c101516 */
[----:B0-----:R-:W-:Y:S01]  /*e840*/  ISETP.LT.AND P5, PT, R101, UR4, !P0 ;  /* 0x0000000465007c0c */ /* 0x001fe2000c7a1270 */
[----:B------:R-:W0:Y:S01]  /*e850*/  LDCU UR4, c[0x0][0x39c] ;  /* 0x00007380ff0477ac */ /* 0x000e220008000800 */
[----:B------:R-:W-:Y:S01]  /*e860*/  LEA.HI.X.SX32 R101, R102, R3, 0x1, P6 ;  /* 0x0000000366657211 */ /* 0x000fe200030f0eff */
[----:B------:R-:W-:Y:S01]  /*e870*/  VIADD R102, R2, 0xa6 ;  /* 0x000000a602667836 */ /* 0x000fe20000000000 */
[----:B------:R-:W-:-:S04]  /*e880*/  LEA R96, P6, R103, R0, 0x1 ;  /* 0x0000000067607211 */ /* 0x000fc800078c08ff */
[C---:B------:R-:W-:Y:S01]  /*e890*/  LEA.HI.X.SX32 R97, R103.reuse, R3, 0x1, P6 ;  /* 0x0000000367617211 */ /* 0x040fe200030f0eff */
[----:B------:R-:W-:Y:S01]  /*e8a0*/  VIADD R103, R103, UR5 ;  /* 0x0000000567677c36 */ /* 0x000fe20008000000 */
[----:B--2---:R-:W-:-:S05]  /*e8b0*/  PRMT R99, R219, 0x7632, R99 ;  /* 0x00007632db637816 */ /* 0x004fca0000000063 */
[----:B------:R2:W-:Y:S01]  /*e8c0*/  @P2 STG.E.U16 desc[UR22][R100.64], R99 ;  /* 0x0000006364002986 */ /* 0x0005e2000c101516 */
[----:B-1----:R-:W-:Y:S01]  /*e8d0*/  ISETP.LT.AND P2, PT, R102, UR6, !P0 ;  /* 0x0000000666007c0c */ /* 0x002fe2000c741270 */
[----:B------:R-:W1:Y:S01]  /*e8e0*/  LDCU UR6, c[0x0][0x39c] ;  /* 0x00007380ff0677ac */ /* 0x000e620008000800 */
[C---:B------:R-:W-:Y:S01]  /*e8f0*/  VIADD R102, R103.reuse, UR5 ;  /* 0x0000000567667c36 */ /* 0x040fe20008000000 */
[----:B------:R4:W-:Y:S01]  /*e900*/  @P3 STG.E.U16 desc[UR22][R96.64], R105 ;  /* 0x0000006960003986 */ /* 0x0009e2000c101516 */
[----:B------:R-:W-:-:S04]  /*e910*/  LEA R98, P3, R103, R0, 0x1 ;  /* 0x0000000067627211 */ /* 0x000fc800078608ff */
[-C--:B--2---:R-:W-:Y:S02]  /*e920*/  LEA.HI.X.SX32 R99, R103, R3.reuse, 0x1, P3 ;  /* 0x0000000367637211 */ /* 0x084fe400018f0eff */
[----:B------:R-:W-:Y:S02]  /*e930*/  LEA R100, P6, R102, R0, 0x1 ;  /* 0x0000000066647211 */ /* 0x000fe400078c08ff */
[----:B----4-:R-:W-:Y:S01]  /*e940*/  PRMT R97, R69, 0x7632, R97 ;  /* 0x0000763245617816 */ /* 0x010fe20000000061 */
[----:B------:R-:W-:Y:S01]  /*e950*/  VIADD R69, R2, 0xa8 ;  /* 0x000000a802457836 */ /* 0x000fe20000000000 */
[----:B------:R-:W-:Y:S02]  /*e960*/  LEA.HI.X.SX32 R101, R102, R3, 0x1, P6 ;  /* 0x0000000366657211 */ /* 0x000fe400030f0eff */
[----:B---3--:R-:W-:Y:S01]  /*e970*/  ISETP.LT.AND P3, PT, R104, UR7, !P0 ;  /* 0x0000000768007c0c */ /* 0x008fe2000c761270 */
[----:B------:R2:W-:Y:S01]  /*e980*/  @P1 STG.E.U16 desc[UR22][R98.64], R97 ;  /* 0x0000006162001986 */ /* 0x0005e2000c101516 */
[----:B0-----:R-:W-:Y:S01]  /*e990*/  ISETP.LT.AND P1, PT, R69, UR4, !P0 ;  /* 0x0000000445007c0c */ /* 0x001fe2000c721270 */
[----:B------:R-:W-:Y:S01]  /*e9a0*/  VIADD R69, R102, UR5 ;  /* 0x0000000566457c36 */ /* 0x000fe20008000000 */
[----:B------:R-:W0:Y:S01]  /*e9b0*/  LDCU UR4, c[0x0][0x39c] ;  /* 0x00007380ff0477ac */ /* 0x000e220008000800 */
[----:B------:R-:W-:-:S03]  /*e9c0*/  VIADD R102, R2, 0xa9 ;  /* 0x000000a902667836 */ /* 0x000fc60000000000 */
[C---:B------:R-:W-:Y:S01]  /*e9d0*/  LEA R96, P6, R69.reuse, R0, 0x1 ;  /* 0x0000000045607211 */ /* 0x040fe200078c08ff */
[----:B------:R-:W3:Y:S01]  /*e9e0*/  LDCU UR7, c[0x0][0x39c] ;  /* 0x00007380ff0777ac */ /* 0x000ee20008000800 */
[----:B--2---:R-:W-:Y:S02]  /*e9f0*/  PRMT R99, R68, 0x7610, R99 ;  /* 0x0000761044637816 */ /* 0x004fe40000000063 */
[C---:B------:R-:W-:Y:S01]  /*ea00*/  LEA.HI.X.SX32 R97, R69.reuse, R3, 0x1, P6 ;  /* 0x0000000345617211 */ /* 0x040fe200030f0eff */
[----:B------:R-:W-:Y:S02]  /*ea10*/  VIADD R69, R69, UR5 ;  /* 0x0000000545457c36 */ /* 0x000fe40008000000 */
[----:B------:R2:W-:Y:S01]  /*ea20*/  @P4 STG.E.U16 desc[UR22][R100.64], R99 ;  /* 0x0000006364004986 */ /* 0x0005e2000c101516 */
[----:B-1----:R-:W-:Y:S01]  /*ea30*/  ISETP.LT.AND P4, PT, R102, UR6, !P0 ;  /* 0x0000000666007c0c */ /* 0x002fe2000c781270 */
[----:B------:R-:W1:Y:S01]  /*ea40*/  LDCU UR6, c[0x0][0x39c] ;  /* 0x00007380ff0677ac */ /* 0x000e620008000800 */
[----:B------:R-:W-:Y:S01]  /*ea50*/  VIADD R98, R69, UR5 ;  /* 0x0000000545627c36 */ /* 0x000fe20008000000 */
[----:B--2---:R-:W-:-:S05]  /*ea60*/  PRMT R101, R68, 0x7632, R101 ;  /* 0x0000763244657816 */ /* 0x004fca0000000065 */
[----:B------:R2:W-:Y:S01]  /*ea70*/  @P5 STG.E.U16 desc[UR22][R96.64], R101 ;  /* 0x0000006560005986 */ /* 0x0005e2000c101516 */
[----:B------:R-:W-:-:S04]  /*ea80*/  LEA R68, P5, R69, R0, 0x1 ;  /* 0x0000000045447211 */ /* 0x000fc800078a08ff */
[----:B------:R-:W-:Y:S02]  /*ea90*/  LEA.HI.X.SX32 R69, R69, R3, 0x1, P5 ;  /* 0x0000000345457211 */ /* 0x000fe400028f0eff */
[----:B--2---:R-:W-:Y:S01]  /*eaa0*/  F2FP.F16.F32.PACK_AB R97, R71, R70 ;  /* 0x000000464761723e */ /* 0x004fe200000000ff */
[C---:B------:R-:W-:Y:S02]  /*eab0*/  VIADD R70, R2.reuse, 0xaa ;  /* 0x000000aa02467836 */ /* 0x040fe40000000000 */
[----:B------:R-:W-:Y:S01]  /*eac0*/  VIADD R96, R2, 0xab ;  /* 0x000000ab02607836 */ /* 0x000fe20000000000 */
[----:B------:R-:W-:Y:S01]  /*ead0*/  PRMT R99, R97, 0x7632, R99 ;  /* 0x0000763261637816 */ /* 0x000fe20000000063 */
[----:B------:R2:W-:Y:S01]  /*eae0*/  @P2 STG.E.U16 desc[UR22][R68.64], R97 ;  /* 0x0000006144002986 */ /* 0x0005e2000c101516 */
[----:B0-----:R-:W-:Y:S01]  /*eaf0*/  ISETP.LT.AND P6, PT, R70, UR4, !P0 ;  /* 0x0000000446007c0c */ /* 0x001fe2000c7c1270 */
[----:B------:R-:W0:Y:S01]  /*eb00*/  LDCU UR4, c[0x0][0x39c] ;  /* 0x00007380ff0477ac */ /* 0x000e220008000800 */
[----:B------:R-:W-:-:S02]  /*eb10*/  LEA R70, P5, R98, R0, 0x1 ;  /* 0x0000000062467211 */ /* 0x000fc400078a08ff */
[----:B-1----:R-:W-:Y:S01]  /*eb20*/  ISETP.LT.AND P2, PT, R96, UR6, !P0 ;  /* 0x0000000660007c0c */ /* 0x002fe2000c741270 */
[----:B------:R-:W1:Y:S01]  /*eb30*/  LDCU UR6, c[0x0][0x39c] ;  /* 0x00007380ff0677ac */ /* 0x000e620008000800 */
[C---:B------:R-:W-:Y:S01]  /*eb40*/  LEA.HI.X.SX32 R71, R98.reuse, R3, 0x1, P5 ;  /* 0x0000000362477211 */ /* 0x040fe200028f0eff */
[----:B------:R-:W-:-:S04]  /*eb50*/  VIADD R98, R98, UR5 ;  /* 0x0000000562627c36 */ /* 0x000fc80008000000 */
[----:B------:R4:W-:Y:S01]  /*eb60*/  @P3 STG.E.U16 desc[UR22][R70.64], R99 ;  /* 0x0000006346003986 */ /* 0x0009e2000c101516 */
[-C--:B------:R-:W-:Y:S01]  /*eb70*/  LEA R96, P3, R98, R0.reuse, 0x1 ;  /* 0x0000000062607211 */ /* 0x080fe200078608ff */
[----:B--2---:R-:W-:Y:S02]  /*eb80*/  VIADD R68, R2, 0xac ;  /* 0x000000ac02447836 */ /* 0x004fe40000000000 */
[C---:B------:R-:W-:Y:S01]  /*eb90*/  VIADD R72, R98.reuse, UR5 ;  /* 0x0000000562487c36 */ /* 0x040fe20008000000 */
[-C--:B------:R-:W-:Y:S01]  /*eba0*/  LEA.HI.X.SX32 R97, R98, R3.reuse, 0x1, P3 ;  /* 0x0000000362617211 */ /* 0x080fe200018f0eff */
[----:B------:R-:W-:Y:S01]  /*ebb0*/  VIADD R69, R2, 0xad ;  /* 0x000000ad02457836 */ /* 0x000fe20000000000 */
[----:B0-----:R-:W-:Y:S01]  /*ebc0*/  ISETP.LT.AND P3, PT, R68, UR4, !P0 ;  /* 0x0000000444007c0c */ /* 0x001fe2000c761270 */
[----:B------:R-:W0:Y:S01]  /*ebd0*/  LDCU UR4, c[0x0][0x39c] ;  /* 0x00007380ff0477ac */ /* 0x000e220008000800 */
[----:B------:R-:W-:Y:S01]  /*ebe0*/  LEA R68, P5, R72, R0, 0x1 ;  /* 0x0000000048447211 */ /* 0x000fe200078a08ff */
[----:B------:R2:W-:Y:S01]  /*ebf0*/  @P1 STG.E.U16 desc[UR22][R96.64], R73 ;  /* 0x0000004960001986 */ /* 0x0005e2000c101516 */
[----:B---3--:R-:W-:Y:S01]  /*ec00*/  ISETP.LT.AND P1, PT, R69, UR7, !P0 ;  /* 0x0000000745007c0c */ /* 0x008fe2000c721270 */
[----:B----4-:R-:W-:Y:S01]  /*ec10*/  VIADD R70, R2, 0xae ;  /* 0x000000ae02467836 */ /* 0x010fe20000000000 */
[C---:B------:R-:W-:Y:S01]  /*ec20*/  LEA.HI.X.SX32 R69, R72.reuse, R3, 0x1, P5 ;  /* 0x0000000348457211 */ /* 0x040fe200028f0eff */
[----:B------:R-:W-:Y:S01]  /*ec30*/  VIADD R72, R72, UR5 ;  /* 0x0000000548487c36 */ /* 0x000fe20008000000 */
[----:B------:R-:W-:Y:S01]  /*ec40*/  PRMT R71, R73, 0x7632, R71 ;  /* 0x0000763249477816 */ /* 0x000fe20000000047 */
[----:B------:R-:W3:Y:S01]  /*ec50*/  LDCU UR7, c[0x0][0x39c] ;  /* 0x00007380ff0777ac */ /* 0x000ee20008000800 */
[----:B-1----:R-:W-:-:S03]  /*ec60*/  ISETP.LT.AND P5, PT, R70, UR6, !P0 ;  /* 0x0000000646007c0c */ /* 0x002fc6000c7a1270 */
[----:B------:R1:W-:Y:S01]  /*ec70*/  @P4 STG.E.U16 desc[UR22][R68.64], R71 ;  /* 0x0000004744004986 */ /* 0x0003e2000c101516 */
[CC--:B------:R-:W-:Y:S01]  /*ec80*/  LEA R70, P4, R72.reuse, R0.reuse, 0x1 ;  /* 0x0000000048467211 */ /* 0x0c0fe200078808ff */
[----:B--2---:R-:W-:Y:S01]  /*ec90*/  VIADD R96, R72, UR5 ;  /* 0x0000000548607c36 */ /* 0x004fe20008000000 */
[----:B------:R-:W2:Y:S01]  /*eca0*/  LDCU UR6, c[0x0][0x39c] ;  /* 0x00007380ff0677ac */ /* 0x000ea20008000800 */
[----:B------:R-:W-:Y:S02]  /*ecb0*/  PRMT R97, R74, 0x7632, R97 ;  /* 0x000076324a617816 */ /* 0x000fe40000000061 */
[----:B-1----:R-:W-:Y:S02]  /*ecc0*/  LEA.HI.X.SX32 R71, R72, R3, 0x1, P4 ;  /* 0x0000000348477211 */ /* 0x002fe400020f0eff */
[----:B------:R-:W-:Y:S02]  /*ecd0*/  LEA R72, P4, R96, R0, 0x1 ;  /* 0x0000000060487211 */ /* 0x000fe400078808ff */
[----:B------:R-:W-:-:S02]  /*ece0*/  PRMT R69, R74, 0x7610, R69 ;  /* 0x000076104a457816 */ /* 0x000fc40000000045 */
[C---:B------:R-:W-:Y:S01]  /*ecf0*/  LEA.HI.X.SX32 R73, R96.reuse, R3, 0x1, P4 ;  /* 0x0000000360497211 */ /* 0x040fe200020f0eff */
[----:B------:R-:W-:Y:S01]  /*ed00*/  VIADD R96, R96, UR5 ;  /* 0x0000000560607c36 */ /* 0x000fe20008000000 */
[----:B0-----:R-:W-:Y:S01]  /*ed10*/  ISETP.LT.AND P4, PT, R75, UR4, !P0 ;  /* 0x000000044b007c0c */ /* 0x001fe2000c781270 */
[----:B------:R0:W-:Y:S01]  /*ed20*/  @P6 STG.E.U16 desc[UR22][R70.64], R69 ;  /* 0x0000004546006986 */ /* 0x0001e2000c101516 */
[----:B------:R-:W1:Y:S01]  /*ed30*/  LDCU UR4, c[0x0][0x39c] ;  /* 0x00007380ff0477ac */ /* 0x000e620008000800 */
[C---:B------:R-:W-:Y:S02]  /*ed40*/  VIADD R74, R96.reuse, UR5 ;  /* 0x00000005604a7c36 */ /* 0x040fe40008000000 */
[----:B------:R4:W-:Y:S01]  /*ed50*/  @P2 STG.E.U16 desc[UR22][R72.64], R97 ;  /* 0x0000006148002986 */ /* 0x0009e2000c101516 */
[----:B------:R-:W-:Y:S01]  /*ed60*/  LEA R68, P2, R96, R0, 0x1 ;  /* 0x0000000060447211 */ /* 0x000fe200078408ff */
[----:B------:R-:W-:-:S03]  /*ed70*/  VIADD R75, R2, 0xb0 ;  /* 0x000000b0024b7836 */ /* 0x000fc60000000000 */
[-C--:B0-----:R-:W-:Y:S01]  /*ed80*/  LEA.HI.X.SX32 R69, R96, R3.reuse, 0x1, P2 ;  /* 0x0000000360457211 */ /* 0x081fe200010f0eff */
[----:B------:R-:W-:Y:S01]  /*ed90*/  VIADD R71, R2, 0xb1 ;  /* 0x000000b102477836 */ /* 0x000fe20000000000 */
[-C--:B------:R-:W-:Y:S02]  /*eda0*/  LEA R70, P6, R74, R0.reuse, 0x1 ;  /* 0x000000004a467211 */ /* 0x080fe400078c08ff */
[----:B--2---:R-:W-:Y:S01]  /*edb0*/  ISETP.LT.AND P2, PT, R75, UR6, !P0 ;  /* 0x000000064b007c0c */ /* 0x004fe2000c741270 */
[----:B------:R0:W-:Y:S01]  /*edc0*/  @P3 STG.E.U16 desc[UR22][R68.64], R76 ;  /* 0x0000004c44003986 */ /* 0x0001e2000c101516 */
[----:B------:R-:W2:Y:S01]  /*edd0*/  LDCU UR6, c[0x0][0x39c] ;  /* 0x00007380ff0677ac */ /* 0x000ea20008000800 */
[----:B---3--:R-:W-:Y:S01]  /*ede0*/  ISETP.LT.AND P3, PT, R71, UR7, !P0 ;  /* 0x0000000747007c0c */ /* 0x008fe2000c761270 */
[----:B----4-:R-:W-:Y:S01]  /*edf0*/  VIADD R73, R2, 0xb2 ;  /* 0x000000b202497836 */ /* 0x010fe20000000000 */
[C---:B------:R-:W-:Y:S01]  /*ee00*/  LEA.HI.X.SX32 R71, R74.reuse, R3, 0x1, P6 ;  /* 0x000000034a477211 */ /* 0x040fe200030f0eff */
[----:B------:R-:W-:Y:S01]  /*ee10*/  VIADD R74, R74, UR5 ;  /* 0x000000054a4a7c36 */ /* 0x000fe20008000000 */
[----:B------:R-:W3:Y:S03]  /*ee20*/  LDCU UR7, c[0x0][0x39c] ;  /* 0x00007380ff0777ac */ /* 0x000ee60008000800 */
[C---:B------:R-:W-:Y:S01]  /*ee30*/  VIADD R75, R74.reuse, UR5 ;  /* 0x000000054a4b7c36 */ /* 0x040fe20008000000 */
[----:B------:R-:W-:-:S02]  /*ee40*/  LEA R72, P6, R74, R0, 0x1 ;  /* 0x000000004a487211 */ /* 0x000fc400078c08ff */
[----:B0-----:R-:W-:Y:S01]  /*ee50*/  PRMT R69, R76, 0x7632, R69 ;  /* 0x000076324c457816 */ /* 0x001fe20000000045 */
[----:B------:R-:W-:-:S04]  /*ee60*/  VIADD R76, R2, 0xb4 ;  /* 0x000000b4024c7836 */ /* 0x000fc80000000000 */
[----:B------:R0:W-:Y:S01]  /*ee70*/  @P1 STG.E.U16 desc[UR22][R70.64], R69 ;  /* 0x0000004546001986 */ /* 0x0001e2000c101516 */
[----:B-1----:R-:W-:Y:S01]  /*ee80*/  ISETP.LT.AND P1, PT, R73, UR4, !P0 ;  /* 0x0000000449007c0c */ /* 0x002fe2000c721270 */
[----:B------:R-:W1:Y:S01]  /*ee90*/  LDCU UR4, c[0x0][0x39c] ;  /* 0x00007380ff0477ac */ /* 0x000e620008000800 */
[----:B------:R-:W-:Y:S01]  /*eea0*/  LEA.HI.X.SX32 R73, R74, R3, 0x1, P6 ;  /* 0x000000034a497211 */ /* 0x000fe200030f0eff */
[----:B------:R-:W-:Y:S01]  /*eeb0*/  VIADD R74, R2, 0xb3 ;  /* 0x000000b3024a7836 */ /* 0x000fe20000000000 */
[----:B------:R-:W-:-:S03]  /*eec0*/  LEA R68, P6, R75, R0, 0x1 ;  /* 0x000000004b447211 */ /* 0x000fc600078c08ff */
[----:B------:R-:W-:Y:S01]  /*eed0*/  @P5 STG.E.U16 desc[UR22][R72.64], R78 ;  /* 0x0000004e48005986 */ /* 0x000fe2000c101516 */
[----:B--2---:R-:W-:Y:S01]  /*eee0*/  ISETP.LT.AND P5, PT, R74, UR6, !P0 ;  /* 0x000000064a007c0c */ /* 0x004fe2000c7a1270 */
[----:B------:R-:W2:Y:S01]  /*eef0*/  LDCU UR6, c[0x0][0x39c] ;  /* 0x00007380ff0677ac */ /* 0x000ea20008000800 */
[C---:B0-----:R-:W-:Y:S01]  /*ef00*/  LEA.HI.X.SX32 R69, R75.reuse, R3, 0x1, P6 ;  /* 0x000000034b457211 */ /* 0x041fe200030f0eff */
[----:B------:R-:W-:Y:S01]  /*ef10*/  VIADD R75, R75, UR5 ;  /* 0x000000054b4b7c36 */ /* 0x000fe20008000000 */
[----:B------:R-:W-:-:S03]  /*ef20*/  PRMT R71, R78, 0x7632, R71 ;  /* 0x000076324e477816 */ /* 0x000fc60000000047 */
[C---:B------:R-:W-:Y:S02]  /*ef30*/  VIADD R74, R75.reuse, UR5 ;  /* 0x000000054b4a7c36 */ /* 0x040fe40008000000 */
[----:B------:R0:W-:Y:S01]  /*ef40*/  @P4 STG.E.U16 desc[UR22][R68.64], R71 ;  /* 0x0000004744004986 */ /* 0x0001e2000c101516 */
[CC--:B------:R-:W-:Y:S02]  /*ef50*/  LEA R70, P4, R75.reuse, R0.reuse, 0x1 ;  /* 0x000000004b467211 */ /* 0x0c0fe400078808ff */
[----:B-1----:R-:W-:Y:S01]  /*ef60*/  ISETP.LT.AND P6, PT, R76, UR4, !P0 ;  /* 0x000000044c007c0c */ /* 0x002fe2000c7c1270 */
[----:B------:R-:W1:Y:S01]  /*ef70*/  LDCU UR4, c[0x0][0x39c] ;  /* 0x00007380ff0477ac */ /* 0x000e620008000800 */
[C---:B------:R-:W-:Y:S01]  /*ef80*/  VIADD R76, R2.reuse, 0xba ;  /* 0x000000ba024c7836 */ /* 0x040fe20000000000 */
[----:B0-----:R-:W-:Y:S01]  /*ef90*/  LEA.HI.X.SX32 R71, R75, R3, 0x1, P4 ;  /* 0x000000034b477211 */ /* 0x001fe200020f0eff */
[----:B------:R-:W-:Y:S01]  /*efa0*/  VIADD R68, R2, 0xb5 ;  /* 0x000000b502447836 */ /* 0x000fe20000000000 */
[----:B------:R-:W-:-:S02]  /*efb0*/  LEA R72, P4, R74, R0, 0x1 ;  /* 0x000000004a487211 */ /* 0x000fc400078808ff */
[----:B------:R-:W-:Y:S01]  /*efc0*/  PRMT R69, R80, 0x7632, R69 ;  /* 0x0000763250457816 */ /* 0x000fe20000000045 */
[----:B------:R0:W-:Y:S01]  /*efd0*/  @P2 STG.E.U16 desc[UR22][R70.64], R80 ;  /* 0x0000005046002986 */ /* 0x0001e2000c101516 */
[C---:B------:R-:W-:Y:S01]  /*efe0*/  LEA.HI.X.SX32 R73, R74.reuse, R3, 0x1, P4 ;  /* 0x000000034a497211 */ /* 0x040fe200020f0eff */
[----:B------:R-:W-:Y:S01]  /*eff0*/  VIADD R74, R74, UR5 ;  /* 0x000000054a4a7c36 */ /* 0x000fe20008000000 */
[----:B--2---:R-:W-:Y:S01]  /*f000*/  ISETP.LT.AND P2, PT, R68, UR6, !P0 ;  /* 0x0000000644007c0c */ /* 0x004fe2000c741270 */
[----:B------:R-:W2:Y:S02]  /*f010*/  LDCU UR6, c[0x0][0x39c] ;  /* 0x00007380ff0677ac */ /* 0x000ea40008000800 */
[----:B------:R4:W-:Y:S01]  /*f020*/  @P3 STG.E.U16 desc[UR22][R72.64], R69 ;  /* 0x0000004548003986 */ /* 0x0009e2000c101516 */
[C---:B------:R-:W-:Y:S01]  /*f030*/  LEA R68, P3, R74.reuse, R0, 0x1 ;  /* 0x000000004a447211 */ /* 0x040fe200078608ff */
[----:B------:R-:W-:Y:S02]  /*f040*/  VIADD R75, R74, UR5 ;  /* 0x000000054a4b7c36 */ /* 0x000fe40008000000 */
[----:B0-----:R-:W-:-:S02]  /*f050*/  VIADD R70, R2, 0xb6 ;  /* 0x000000b602467836 */ /* 0x001fc40000000000 */
[----:B------:R-:W-:Y:S01]  /*f060*/  VIADD R71, R2, 0xb7 ;  /* 0x000000b702477836 */ /* 0x000fe20000000000 */
[-C--:B----4-:R-:W-:Y:S01]  /*f070*/  LEA.HI.X.SX32 R69, R74, R3.reuse, 0x1, P3 ;  /* 0x000000034a457211 */ /* 0x090fe200018f0eff */
[----:B------:R-:W-:Y:S01]  /*f080*/  VIADD R72, R2, 0xb8 ;  /* 0x000000b802487836 */ /* 0x000fe20000000000 */
[----:B-1----:R-:W-:Y:S01]  /*f090*/  ISETP.LT.AND P3, PT, R70, UR4, !P0 ;  /* 0x0000000446007c0c */ /* 0x002fe2000c761270 */
[----:B------:R-:W0:Y:S01]  /*f0a0*/  LDCU UR4, c[0x0][0x39c] ;  /* 0x00007380ff0477ac */ /* 0x000e220008000800 */
[----:B------:R-:W-:Y:S01]  /*f0b0*/  LEA R70, P4, R75, R0, 0x1 ;  /* 0x000000004b467211 */ /* 0x000fe200078808ff */
[----:B------:R1:W-:Y:S01]  /*f0c0*/  @P1 STG.E.U16 desc[UR22][R68.64], R82 ;  /* 0x0000005244001986 */ /* 0x0003e2000c101516 */
[----:B---3--:R-:W-:Y:S01]  /*f0d0*/  ISETP.LT.AND P1, PT, R71, UR7, !P0 ;  /* 0x0000000747007c0c */ /* 0x008fe2000c721270 */
[----:B------:R-:W3:Y:S01]  /*f0e0*/  LDCU UR7, c[0x0][0x39c] ;  /* 0x00007380ff0777ac */ /* 0x000ee20008000800 */
[C---:B------:R-:W-:Y:S01]  /*f0f0*/  LEA.HI.X.SX32 R71, R75.reuse, R3, 0x1, P4 ;  /* 0x000000034b477211 */ /* 0x040fe200020f0eff */
[----:B------:R-:W-:Y:S01]  /*f100*/  VIADD R75, R75, UR5 ;  /* 0x000000054b4b7c36 */ /* 0x000fe20008000000 */
[----:B--2---:R-:W-:Y:S01]  /*f110*/  ISETP.LT.AND P4, PT, R72, UR6, !P0 ;  /* 0x0000000648007c0c */ /* 0x004fe2000c781270 */
[----:B------:R-:W2:Y:S02]  /*f120*/  LDCU UR6, c[0x0][0x39c] ;  /* 0x00007380ff0677ac */ /* 0x000ea40008000800 */
[----:B------:R-:W-:Y:S01]  /*f130*/  VIADD R74, R75, UR5 ;  /* 0x000000054b4a7c36 */ /* 0x000fe20008000000 */
[----:B-1----:R-:W-:-:S05]  /*f140*/  PRMT R69, R82, 0x7632, R69 ;  /* 0x0000763252457816 */ /* 0x002fca0000000045 */
[----:B------:R1:W-:Y:S01]  /*f150*/  @P5 STG.E.U16 desc[UR22][R70.64], R69 ;  /* 0x0000004546005986 */ /* 0x0003e2000c101516 */
[----:B------:R-:W-:-:S04]  /*f160*/  LEA R72, P5, R75, R0, 0x1 ;  /* 0x000000004b487211 */ /* 0x000fc800078a08ff */
[----:B------:R-:W-:Y:S01]  /*f170*/  LEA.HI.X.SX32 R73, R75, R3, 0x1, P5 ;  /* 0x000000034b497211 */ /* 0x000fe200028f0eff */
[----:B------:R-:W-:Y:S01]  /*f180*/  VIADD R75, R2, 0xb9 ;  /* 0x000000b9024b7836 */ /* 0x000fe20000000000 */
[----:B------:R-:W-:-:S03]  /*f190*/  LEA R68, P5, R74, R0, 0x1 ;  /* 0x000000004a447211 */ /* 0x000fc600078a08ff */
[----:B------:R4:W-:Y:S01]  /*f1a0*/  @P6 STG.E.U16 desc[UR22][R72.64], R84 ;  /* 0x0000005448006986 */ /* 0x0009e2000c101516 */
[----:B-1----:R-:W-:Y:S02]  /*f1b0*/  PRMT R71, R84, 0x7632, R71 ;  /* 0x0000763254477816 */ /* 0x002fe40000000047 */
[C---:B------:R-:W-:Y:S01]  /*f1c0*/  LEA.HI.X.SX32 R69, R74.reuse, R3, 0x1, P5 ;  /* 0x000000034a457211 */ /* 0x040fe200028f0eff */
[----:B------:R-:W-:Y:S01]  /*f1d0*/  VIADD R74, R74, UR5 ;  /* 0x000000054a4a7c36 */ /* 0x000fe20008000000 */
[----:B0-----:R-:W-:Y:S01]  /*f1e0*/  ISETP.LT.AND P5, PT, R75, UR4, !P0 ;  /* 0x000000044b007c0c */ /* 0x001fe2000c7a1270 */
[----:B------:R-:W0:Y:S02]  /*f1f0*/  LDCU UR4, c[0x0][0x39c] ;  /* 0x00007380ff0477ac */ /* 0x000e240008000800 */
[----:B------:R1:W-:Y:S01]  /*f200*/  @P2 STG.E.U16 desc[UR22][R68.64], R71 ;  /* 0x0000004744002986 */ /* 0x0003e2000c101516 */
[C---:B------:R-:W-:Y:S01]  /*f210*/  LEA R70, P2, R74.reuse, R0, 0x1 ;  /* 0x000000004a467211 */ /* 0x040fe200078408ff */
[----:B------:R-:W-:-:S02]  /*f220*/  VIADD R75, R74, UR5 ;  /* 0x000000054a4b7c36 */ /* 0x000fc40008000000 */
[----:B----4-:R-:W-:-:S03]  /*f230*/  VIADD R73, R2, 0xbb ;  /* 0x000000bb02497836 */ /* 0x010fc60000000000 */
[----:B------:R-:W-:Y:S02]  /*f240*/  LEA R72, P6, R75, R0, 0x1 ;  /* 0x000000004b487211 */ /* 0x000fe400078c08ff */
[-C--:B-1----:R-:W-:Y:S01]  /*f250*/  LEA.HI.X.SX32 R71, R74, R3.reuse, 0x1, P2 ;  /* 0x000000034a477211 */ /* 0x082fe200010f0eff */
[----:B------:R-:W-:Y:S01]  /*f260*/  VIADD R69, R2, 0xbc ;  /* 0x000000bc02457836 */ /* 0x000fe20000000000 */
[----:B--2---:R-:W-:Y:S01]  /*f270*/  ISETP.LT.AND P2, PT, R76, UR6, !P0 ;  /* 0x000000064c007c0c */ /* 0x004fe2000c741270 */
[----:B------:R-:W1:Y:S01]  /*f280*/  LDCU UR6, c[0x0][0x39c] ;  /* 0x00007380ff0677ac */ /* 0x000e620008000800 */
[----:B------:R-:W-:Y:S01]  /*f290*/  VIADD R76, R2, 0xbe ;  /* 0x000000be024c7836 */ /* 0x000fe20000000000 */
[----:B------:R2:W-:Y:S01]  /*f2a0*/  @P3 STG.E.U16 desc[UR22][R70.64], R86 ;  /* 0x0000005646003986 */ /* 0x0005e2000c101516 */
[----:B---3--:R-:W-:Y:S01]  /*f2b0*/  ISETP.LT.AND P3, PT, R73, UR7, !P0 ;  /* 0x0000000749007c0c */ /* 0x008fe2000c761270 */
[----:B------:R-:W3:Y:S01]  /*f2c0*/  LDCU UR7, c[0x0][0x39c] ;  /* 0x00007380ff0777ac */ /* 0x000ee20008000800 */
[C---:B------:R-:W-:Y:S01]  /*f2d0*/  LEA.HI.X.SX32 R73, R75.reuse, R3, 0x1, P6 ;  /* 0x000000034b497211 */ /* 0x040fe200030f0eff */
[----:B------:R-:W-:-:S04]  /*f2e0*/  VIADD R75, R75, UR5 ;  /* 0x000000054b4b7c36 */ /* 0x000fc80008000000 */
[C---:B------:R-:W-:Y:S01]  /*f2f0*/  VIADD R74, R75.reuse, UR5 ;  /* 0x000000054b4a7c36 */ /* 0x040fe20008000000 */
[----:B------:R-:W-:Y:S02]  /*f300*/  LEA R68, P6, R75, R0, 0x1 ;  /* 0x000000004b447211 */ /* 0x000fe400078c08ff */
[----:B--2---:R-:W-:-:S05]  /*f310*/  PRMT R71, R86, 0x7632, R71 ;  /* 0x0000763256477816 */ /* 0x004fca0000000047 */
[----:B------:R2:W-:Y:S01]  /*f320*/  @P1 STG.E.U16 desc[UR22][R72.64], R71 ;  /* 0x0000004748001986 */ /* 0x0005e2000c101516 */
[----:B0-----:R-:W-:Y:S01]  /*f330*/  ISETP.LT.AND P1, PT, R69, UR4, !P0 ;  /* 0x0000000445007c0c */ /* 0x001fe2000c721270 */
[----:B------:R-:W0:Y:S01]  /*f340*/  LDCU UR4, c[0x0][0x39c] ;  /* 0x00007380ff0477ac */ /* 0x000e220008000800 */
[----:B------:R-:W-:Y:S01]  /*f350*/  LEA.HI.X.SX32 R69, R75, R3, 0x1, P6 ;  /* 0x000000034b457211 */ /* 0x000fe200030f0eff */
[----:B------:R-:W-:Y:S01]  /*f360*/  VIADD R75, R2, 0xbd ;  /* 0x000000bd024b7836 */ /* 0x000fe20000000000 */
[----:B------:R-:W-:-:S03]  /*f370*/  LEA R70, P6, R74, R0, 0x1 ;  /* 0x000000004a467211 */ /* 0x000fc600078c08ff */
[----:B------:R4:W-:Y:S01]  /*f380*/  @P4 STG.E.U16 desc[UR22][R68.64], R88 ;  /* 0x0000005844004986 */ /* 0x0009e2000c101516 */
[----:B-1----:R-:W-:Y:S01]  /*f390*/  ISETP.LT.AND P4, PT, R75, UR6, !P0 ;  /* 0x000000064b007c0c */ /* 0x002fe2000c781270 */
[----:B------:R-:W1:Y:S01]  /*f3a0*/  LDCU UR6, c[0x0][0x39c] ;  /* 0x00007380ff0677ac */ /* 0x000e620008000800 */
[C---:B--2---:R-:W-:Y:S01]  /*f3b0*/  LEA.HI.X.SX32 R71, R74.reuse, R3, 0x1, P6 ;  /* 0x000000034a477211 */ /* 0x044fe200030f0eff */
[----:B------:R-:W-:-:S04]  /*f3c0*/  VIADD R74, R74, UR5 ;  /* 0x000000054a4a7c36 */ /* 0x000fc80008000000 */
[----:B------:R-:W-:Y:S01]  /*f3d0*/  VIADD R75, R74, UR5 ;  /* 0x000000054a4b7c36 */ /* 0x000fe20008000000 */
[----:B----4-:R-:W-:Y:S02]  /*f3e0*/  PRMT R69, R88, 0x7632, R69 ;  /* 0x0000763258457816 */ /* 0x010fe40000000045 */
[----:B0-----:R-:W-:Y:S01]  /*f3f0*/  ISETP.LT.AND P6, PT, R76, UR4, !P0 ;  /* 0x000000044c007c0c */ /* 0x001fe2000c7c1270 */
[----:B------:R-:W0:Y:S01]  /*f400*/  LDCU UR4, c[0x0][0x39c] ;  /* 0x00007380ff0477ac */ /* 0x000e220008000800 */
[----:B------:R-:W-:Y:S01]  /*f410*/  PRMT R76, R94, 0x7632, R76 ;  /* 0x000076325e4c7816 */ /* 0x000fe2000000004c */
[----:B------:R2:W-:Y:S01]  /*f420*/  @P5 STG.E.U16 desc[UR22][R70.64], R69 ;  /* 0x0000004546005986 */ /* 0x0005e2000c101516 */
[----:B------:R-:W-:-:S04]  /*f430*/  LEA R72, P5, R74, R0, 0x1 ;  /* 0x000000004a487211 */ /* 0x000fc800078a08ff */
[----:B------:R-:W-:Y:S02]  /*f440*/  LEA.HI.X.SX32 R73, R74, R3, 0x1, P5 ;  /* 0x000000034a497211 */ /* 0x000fe400028f0eff */
[----:B------:R-:W-:-:S03]  /*f450*/  LEA R68, P5, R75, R0, 0x1 ;  /* 0x000000004b447211 */ /* 0x000fc600078a08ff */
[----:B------:R4:W-:Y:S01]  /*f460*/  @P2 STG.E.U16 desc[UR22][R72.64], R90 ;  /* 0x0000005a48002986 */ /* 0x0009e2000c101516 */
[----:B--2---:R-:W-:Y:S01]  /*f470*/  VIADD R70, R2, 0xbf ;  /* 0x000000bf02467836 */ /* 0x004fe20000000000 */
[C---:B------:R-:W-:Y:S01]  /*f480*/  LEA.HI.X.SX32 R69, R75.reuse, R3, 0x1, P5 ;  /* 0x000000034b457211 */ /* 0x040fe200028f0eff */
[----:B------:R-:W-:Y:S01]  /*f490*/  VIADD R75, R75, UR5 ;  /* 0x000000054b4b7c36 */ /* 0x000fe20008000000 */
[----:B------:R-:W-:Y:S02]  /*f4a0*/  PRMT R71, R90, 0x7632, R71 ;  /* 0x000076325a477816 */ /* 0x000fe40000000047 */
[----:B-1----:R-:W-:Y:S01]  /*f4b0*/  ISETP.LT.AND P2, PT, R70, UR6, !P0 ;  /* 0x0000000646007c0c */ /* 0x002fe2000c741270 */
[----:B------:R-:W1:Y:S01]  /*f4c0*/  LDCU UR6, c[0x0][0x39c] ;  /* 0x00007380ff0677ac */ /* 0x000e620008000800 */
[C---:B------:R-:W-:Y:S01]  /*f4d0*/  VIADD R74, R75.reuse, UR5 ;  /* 0x000000054b4a7c36 */ /* 0x040fe20008000000 */
[----:B------:R2:W-:Y:S01]  /*f4e0*/  @P3 STG.E.U16 desc[UR22][R68.64], R71 ;  /* 0x0000004744003986 */ /* 0x0005e2000c101516 */
[----:B------:R-:W-:Y:S01]  /*f4f0*/  LEA R70, P3, R75, R0, 0x1 ;  /* 0x000000004b467211 */ /* 0x000fe200078608ff */
[----:B----4-:R-:W-:-:S02]  /*f500*/  VIADD R72, R2, 0xc0 ;  /* 0x000000c002487836 */ /* 0x010fc40000000000 */
[C---:B------:R-:W-:Y:S01]  /*f510*/  VIADD R73, R2.reuse, 0xc1 ;  /* 0x000000c102497836 */ /* 0x040fe20000000000 */
[-C--:B--2---:R-:W-:Y:S01]  /*f520*/  LEA.HI.X.SX32 R71, R75, R3.reuse, 0x1, P3 ;  /* 0x000000034b477211 */ /* 0x084fe200018f0eff */
[----:B------:R-:W-:Y:S01]  /*f530*/  VIADD R68, R2, 0xc2 ;  /* 0x000000c202447836 */ /* 0x000fe20000000000 */
[----:B0-----:R-:W-:Y:S01]  /*f540*/  ISETP.LT.AND P3, PT, R72, UR4, !P0 ;  /* 0x0000000448007c0c */ /* 0x001fe2000c761270 */
[----:B------:R-:W0:Y:S01]  /*f550*/  LDCU UR4, c[0x0][0x39c] ;  /* 0x00007380ff0477ac */ /* 0x000e220008000800 */
[C---:B------:R-:W-:Y:S01]  /*f560*/  LEA R72, P5, R74.reuse, R0, 0x1 ;  /* 0x000000004a487211 */ /* 0x040fe200078a08ff */
[----:B------:R-:W-:Y:S01]  /*f570*/  @P1 STG.E.U16 desc[UR22][R70.64], R92 ;  /* 0x0000005c46001986 */ /* 0x000fe2000c101516 */
[----:B---3--:R-:W-:Y:S01]  /*f580*/  ISETP.LT.AND P1, PT, R73, UR7, !P0 ;  /* 0x0000000749007c0c */ /* 0x008fe2000c721270 */
[----:B------:R-:W2:Y:S01]  /*f590*/  LDCU UR7, c[0x0][0x39c] ;  /* 0x00007380ff0777ac */ /* 0x000ea20008000800 */
[C---:B------:R-:W-:Y:S01]  /*f5a0*/  LEA.HI.X.SX32 R73, R74.reuse, R3, 0x1, P5 ;  /* 0x000000034a497211 */ /* 0x040fe200028f0eff */
[----:B------:R-:W-:Y:S01]  /*f5b0*/  VIADD R74, R74, UR5 ;  /* 0x000000054a4a7c36 */ /* 0x000fe20008000000 */
[----:B------:R-:W-:-:S02]  /*f5c0*/  PRMT R69, R92, 0x7632, R69 ;  /* 0x000076325c457816 */ /* 0x000fc40000000045 */
[----:B-1----:R-:W-:Y:S01]  /*f5d0*/  ISETP.LT.AND P5, PT, R68, UR6, !P0 ;  /* 0x0000000644007c0c */ /* 0x002fe2000c7a1270 */
[C---:B------:R-:W-:Y:S01]  /*f5e0*/  VIADD R75, R74.reuse, UR5 ;  /* 0x000000054a4b7c36 */ /* 0x040fe20008000000 */
[----:B------:R-:W1:Y:S01]  /*f5f0*/  LDCU UR6, c[0x0][0x39c] ;  /* 0x00007380ff0677ac */ /* 0x000e620008000800 */
[----:B------:R3:W-:Y:S01]  /*f600*/  @P4 STG.E.U16 desc[UR22][R72.64], R69 ;  /* 0x0000004548004986 */ /* 0x0007e2000c101516 */
[----:B------:R-:W-:-:S04]  /*f610*/  LEA R68, P4, R74, R0, 0x1 ;  /* 0x000000004a447211 */ /* 0x000fc800078808ff */
[-C--:B---3--:R-:W-:Y:S01]  /*f620*/  LEA.HI.X.SX32 R69, R74, R3.reuse, 0x1, P4 ;  /* 0x000000034a457211 */ /* 0x088fe200020f0eff */
[C---:B------:R-:W-:Y:S01]  /*f630*/  VIADD R74, R2.reuse, 0xc3 ;  /* 0x000000c3024a7836 */ /* 0x040fe20000000000 */
[C---:B------:R-:W-:Y:S01]  /*f640*/  LEA R70, P4, R75.reuse, R0, 0x1 ;  /* 0x000000004b467211 */ /* 0x040fe200078808ff */
[----:B------:R-:W-:Y:S02]  /*f650*/  VIADD R73, R2, 0xc4 ;  /* 0x000000c402497836 */ /* 0x000fe40000000000 */
[----:B------:R3:W-:Y:S01]  /*f660*/  @P6 STG.E.U16 desc[UR22][R68.64], R94 ;  /* 0x0000005e44006986 */ /* 0x0007e2000c101516 */
[C---:B------:R-:W-:Y:S01]  /*f670*/  LEA.HI.X.SX32 R71, R75.reuse, R3, 0x1, P4 ;  /* 0x000000034b477211 */ /* 0x040fe200020f0eff */
[----:B------:R-:W-:Y:S01]  /*f680*/  VIADD R75, R75, UR5 ;  /* 0x000000054b4b7c36 */ /* 0x000fe20008000000 */
[----:B0-----:R-:W-:Y:S01]  /*f690*/  ISETP.LT.AND P4, PT, R74, UR4, !P0 ;  /* 0x000000044a007c0c */ /* 0x001fe2000c781270 */
[----:B------:R-:W0:Y:S02]  /*f6a0*/  LDCU UR4, c[0x0][0x39c] ;  /* 0x00007380ff0477ac */ /* 0x000e240008000800 */
[----:B------:R4:W-:Y:S01]  /*f6b0*/  @P2 STG.E.U16 desc[UR22][R70.64], R76 ;  /* 0x0000004c46002986 */ /* 0x0009e2000c101516 */
[----:B------:R-:W-:-:S02]  /*f6c0*/  VIADD R72, R75, UR5 ;  /* 0x000000054b487c36 */ /* 0x000fc40008000000 */
[----:B---3--:R-:W-:-:S03]  /*f6d0*/  VIADD R69, R2, 0xc5 ;  /* 0x000000c502457836 */ /* 0x008fc60000000000 */
[C---:B------:R-:W-:Y:S02]  /*f6e0*/  LEA R68, P6, R72.reuse, R0, 0x1 ;  /* 0x0000000048447211 */ /* 0x040fe400078c08ff */
[----:B----4-:R-:W-:Y:S02]  /*f6f0*/  F2FP.F16.F32.PACK_AB R71, R5, R4 ;  /* 0x000000040547723e */ /* 0x010fe400000000ff */
[----:B------:R-:W-:Y:S02]  /*f700*/  LEA R4, P2, R75, R0, 0x1 ;  /* 0x000000004b047211 */ /* 0x000fe400078408ff */
[----:B------:R-:W-:Y:S02]  /*f710*/  PRMT R74, R71, 0x7610, R74 ;  /* 0x00007610474a7816 */ /* 0x000fe4000000004a */
[-C--:B------:R-:W-:Y:S02]  /*f720*/  LEA.HI.X.SX32 R5, R75, R3.reuse, 0x1, P2 ;  /* 0x000000034b057211 */ /* 0x080fe400010f0eff */
[----:B-1----:R-:W-:Y:S01]  /*f730*/  ISETP.LT.AND P2, PT, R73, UR6, !P0 ;  /* 0x0000000649007c0c */ /* 0x002fe2000c741270 */
[----:B------:R-:W1:Y:S02]  /*f740*/  LDCU UR6, c[0x0][0x39c] ;  /* 0x00007380ff0677ac */ /* 0x000e640008000800 */
[----:B------:R3:W-:Y:S01]  /*f750*/  @P3 STG.E.U16 desc[UR22][R4.64], R74 ;  /* 0x0000004a04003986 */ /* 0x0007e2000c101516 */
[----:B--2---:R-:W-:Y:S01]  /*f760*/  ISETP.LT.AND P3, PT, R69, UR7, !P0 ;  /* 0x0000000745007c0c */ /* 0x004fe2000c761270 */
[----:B------:R-:W2:Y:S01]  /*f770*/  LDCU UR7, c[0x0][0x39c] ;  /* 0x00007380ff0777ac */ /* 0x000ea20008000800 */
[C---:B------:R-:W-:Y:S01]  /*f780*/  LEA.HI.X.SX32 R69, R72.reuse, R3, 0x1, P6 ;  /* 0x0000000348457211 */ /* 0x040fe200030f0eff */
[----:B------:R-:W-:-:S04]  /*f790*/  VIADD R72, R72, UR5 ;  /* 0x0000000548487c36 */ /* 0x000fc80008000000 */
[C---:B------:R-:W-:Y:S01]  /*f7a0*/  VIADD R6, R72.reuse, UR5 ;  /* 0x0000000548067c36 */ /* 0x040fe20008000000 */
[----:B------:R-:W-:Y:S02]  /*f7b0*/  LEA R70, P6, R72, R0, 0x1 ;  /* 0x0000000048467211 */ /* 0x000fe400078c08ff */
[----:B---3--:R-:W-:Y:S01]  /*f7c0*/  PRMT R5, R71, 0x7632, R5 ;  /* 0x0000763247057816 */ /* 0x008fe20000000005 */
[----:B------:R-:W-:-:S04]  /*f7d0*/  VIADD R71, R2, 0xc6 ;  /* 0x000000c602477836 */ /* 0x000fc80000000000 */
[----:B------:R3:W-:Y:S01]  /*f7e0*/  @P1 STG.E.U16 desc[UR22][R68.64], R5 ;  /* 0x0000000544001986 */ /* 0x0007e2000c101516 */
[----:B0-----:R-:W-:Y:S01]  /*f7f0*/  ISETP.LT.AND P1, PT, R71, UR4, !P0 ;  /* 0x0000000447007c0c */ /* 0x001fe2000c721270 */
[----:B------:R-:W0:Y:S01]  /*f800*/  LDCU UR4, c[0x0][0x39c] ;  /* 0x00007380ff0477ac */ /* 0x000e220008000800 */
[-C--:B------:R-:W-:Y:S01]  /*f810*/  LEA.HI.X.SX32 R71, R72, R3.reuse, 0x1, P6 ;  /* 0x0000000348477211 */ /* 0x080fe200030f0eff */
[----:B------:R-:W-:Y:S01]  /*f820*/  VIADD R72, R2, 0xc7 ;  /* 0x000000c702487836 */ /* 0x000fe20000000000 */
[C---:B------:R-:W-:Y:S02]  /*f830*/  LEA R4, P6, R6.reuse, R0, 0x1 ;  /* 0x0000000006047211 */ /* 0x040fe400078c08ff */
[----:B---3--:R-:W-:Y:S02]  /*f840*/  PRMT R69, R7, 0x7610, R69 ;  /* 0x0000761007457816 */ /* 0x008fe40000000045 */
[----:B------:R-:W-:-:S03]  /*f850*/  LEA.HI.X.SX32 R5, R6, R3, 0x1, P6 ;  /* 0x0000000306057211 */ /* 0x000fc600030f0eff */
[----:B------:R3:W-:Y:S01]  /*f860*/  @P5 STG.E.U16 desc[UR22][R70.64], R69 ;  /* 0x0000004546005986 */ /* 0x0007e2000c101516 */
[----:B-1----:R-:W-:Y:S01]  /*f870*/  ISETP.LT.AND P5, PT, R72, UR6, !P0 ;  /* 0x0000000648007c0c */ /* 0x002fe2000c7a1270 */
[----:B------:R-:W1:Y:S01]  /*f880*/  LDCU UR6, c[0x0][0x39c] ;  /* 0x00007380ff0677ac */ /* 0x000e620008000800 */
[----:B---3--:R-:W-:Y:S01]  /*f890*/  PRMT R71, R7, 0x7632, R71 ;  /* 0x0000763207477816 */ /* 0x008fe20000000047 */
[----:B------:R-:W-:-:S04]  /*f8a0*/  VIADD R7, R6, UR5 ;  /* 0x0000000506077c36 */ /* 0x000fc80008000000 */
[----:B------:R3:W-:Y:S01]  /*f8b0*/  @P4 STG.E.U16 desc[UR22][R4.64], R71 ;  /* 0x0000004704004986 */ /* 0x0007e2000c101516 */
[C---:B------:R-:W-:Y:S01]  /*f8c0*/  LEA R6, P4, R7.reuse, R0, 0x1 ;  /* 0x0000000007067211 */ /* 0x040fe200078808ff */
[----:B------:R-:W-:-:S03]  /*f8d0*/  VIADD R68, R7, UR5 ;  /* 0x0000000507447c36 */ /* 0x000fc60008000000 */
[----:B------:R-:W-:Y:S02]  /*f8e0*/  LEA.HI.X.SX32 R7, R7, R3, 0x1, P4 ;  /* 0x0000000307077211 */ /* 0x000fe400020f0eff */
[----:B---3--:R-:W-:Y:S01]  /*f8f0*/  F2FP.F16.F32.PACK_AB R5, R9, R8 ;  /* 0x000000080905723e */ /* 0x008fe200000000ff */
        /* <DEDUP_REMOVED lines=13> */
[----:B---3--:R-:W-:Y:S02]  /*f9d0*/  VIADD R6, R2, 0xca ;  /* 0x000000ca02067836 */ /* 0x008fe40000000000 */
[C---:B------:R-:W-:Y:S01]  /*f9e0*/  VIADD R10, R68.reuse, UR5 ;  /* 0x00000005440a7c36 */ /* 0x040fe20008000000 */
[-C--:B------:R-:W-:Y:S01]  /*f9f0*/  LEA.HI.X.SX32 R5, R68, R3.reuse, 0x1, P3 ;  /* 0x0000000344057211 */ /* 0x080fe200018f0eff */
[----:B------:R-:W-:Y:S01]  /*fa00*/  VIADD R7, R2, 0xcb ;  /* 0x000000cb02077836 */ /* 0x000fe20000000000 */
[----:B0-----:R-:W-:Y:S01]  /*fa10*/  ISETP.LT.AND P3, PT, R6, UR4, !P0 ;  /* 0x0000000406007c0c */ /* 0x001fe2000c761270 */
[----:B------:R-:W0:Y:S01]  /*fa20*/  LDCU UR4, c[0x0][0x39c] ;  /* 0x00007380ff0477ac */ /* 0x000e220008000800 */
[----:B------:R-:W-:Y:S01]  /*fa30*/  LEA R6, P4, R10, R0, 0x1 ;  /* 0x000000000a067211 */ /* 0x000fe200078808ff */
[----:B------:R3:W-:Y:S01]  /*fa40*/  @P1 STG.E.U16 desc[UR22][R4.64], R11 ;  /* 0x0000000b04001986 */ /* 0x0007e2000c101516 */
[----:B--2---:R-:W-:Y:S01]  /*fa50*/  ISETP.LT.AND P1, PT, R7, UR7, !P0 ;  /* 0x0000000707007c0c */ /* 0x004fe2000c721270 */
[----:B----4-:R-:W-:Y:S01]  /*fa60*/  VIADD R8, R2, 0xcc ;  /* 0x000000cc02087836 */ /* 0x010fe20000000000 */
[C---:B------:R-:W-:Y:S01]  /*fa70*/  LEA.HI.X.SX32 R7, R10.reuse, R3, 0x1, P4 ;  /* 0x000000030a077211 */ /* 0x040fe200020f0eff */
[----:B------:R-:W-:Y:S01]  /*fa80*/  VIADD R10, R10, UR5 ;  /* 0x000000050a0a7c36 */ /* 0x000fe20008000000 */
[----:B------:R-:W2:Y:S02]  /*fa90*/  LDCU UR7, c[0x0][0x39c] ;  /* 0x00007380ff0777ac */ /* 0x000ea40008000800 */
[----:B-1----:R-:W-:Y:S01]  /*faa0*/  ISETP.LT.AND P4, PT, R8, UR6, !P0 ;  /* 0x0000000608007c0c */ /* 0x002fe2000c781270 */
[----:B------:R-:W1:Y:S01]  /*fab0*/  LDCU UR6, c[0x0][0x39c] ;  /* 0x00007380ff0677ac */ /* 0x000e620008000800 */
[----:B---3--:R-:W-:Y:S01]  /*fac0*/  PRMT R5, R11, 0x7632, R5 ;  /* 0x000076320b057816 */ /* 0x008fe20000000005 */
[----:B------:R-:W-:-:S04]  /*fad0*/  VIADD R11, R10, UR5 ;  /* 0x000000050a0b7c36 */ /* 0x000fc80008000000 */
[----:B------:R3:W-:Y:S01]  /*fae0*/  @P5 STG.E.U16 desc[UR22][R6.64], R5 ;  /* 0x0000000506005986 */ /* 0x0007e2000c101516 */
[----:B------:R-:W-:-:S04]  /*faf0*/  LEA R8, P5, R10, R0, 0x1 ;  /* 0x000000000a087211 */ /* 0x000fc800078a08ff */
[-C--:B------:R-:W-:Y:S01]  /*fb00*/  LEA.HI.X.SX32 R9, R10, R3.reuse, 0x1, P5 ;  /* 0x000000030a097211 */ /* 0x080fe200028f0eff */
[----:B------:R-:W-:Y:S01]  /*fb10*/  VIADD R10, R2, 0xcd ;  /* 0x000000cd020a7836 */ /* 0x000fe20000000000 */
[C---:B------:R-:W-:Y:S02]  /*fb20*/  LEA R4, P5, R11.reuse, R0, 0x1 ;  /* 0x000000000b047211 */ /* 0x040fe400078a08ff */
[----:B---3--:R-:W-:Y:S01]  /*fb30*/  PRMT R7, R12, 0x7610, R7 ;  /* 0x000076100c077816 */ /* 0x008fe20000000007 */
[----:B------:R-:W-:Y:S01]  /*fb40*/  VIADD R12, R2, 0xce ;  /* 0x000000ce020c7836 */ /* 0x000fe20000000000 */
[C---:B------:R-:W-:Y:S01]  /*fb50*/  LEA.HI.X.SX32 R5, R11.reuse, R3, 0x1, P5 ;  /* 0x000000030b057211 */ /* 0x040fe200028f0eff */
[----:B------:R-:W-:Y:S01]  /*fb60*/  VIADD R11, R11, UR5 ;  /* 0x000000050b0b7c36 */ /* 0x000fe20008000000 */
[----:B0-----:R-:W-:Y:S01]  /*fb70*/  ISETP.LT.AND P5, PT, R10, UR4, !P0 ;  /* 0x000000040a007c0c */ /* 0x001fe2000c7a1270 */
[----:B------:R0:W-:Y:S01]  /*fb80*/  @P6 STG.E.U16 desc[UR22][R8.64], R7 ;  /* 0x0000000708006986 */ /* 0x0001e2000c101516 */
[----:B------:R-:W3:Y:S01]  /*fb90*/  LDCU UR4, c[0x0][0x39c] ;  /* 0x00007380ff0477ac */ /* 0x000ee20008000800 */
[----:B------:R-:W-:-:S02]  /*fba0*/  VIADD R10, R11, UR5 ;  /* 0x000000050b0a7c36 */ /* 0x000fc40008000000 */
[----:B------:R4:W-:Y:S01]  /*fbb0*/  @P2 STG.E.U16 desc[UR22][R4.64], R13 ;  /* 0x0000000d04002986 */ /* 0x0009e2000c101516 */
[----:B------:R-:W-:-:S04]  /*fbc0*/  LEA R6, P2, R11, R0, 0x1 ;  /* 0x000000000b067211 */ /* 0x000fc800078408ff */
[-C--:B0-----:R-:W-:Y:S01]  /*fbd0*/  LEA.HI.X.SX32 R7, R11, R3.reuse, 0x1, P2 ;  /* 0x000000030b077211 */ /* 0x081fe200010f0eff */
[----:B------:R-:W-:Y:S01]  /*fbe0*/  VIADD R9, R2, 0xcf ;  /* 0x000000cf02097836 */ /* 0x000fe20000000000 */
[----:B------:R-:W-:Y:S02]  /*fbf0*/  LEA R8, P6, R10, R0, 0x1 ;  /* 0x000000000a087211 */ /* 0x000fe400078c08ff */
[----:B-1----:R-:W-:Y:S01]  /*fc00*/  ISETP.LT.AND P2, PT, R12, UR6, !P0 ;  /* 0x000000060c007c0c */ /* 0x002fe2000c741270 */
[----:B------:R0:W-:Y:S01]  /*fc10*/  @P3 STG.E.U16 desc[UR22][R6.64], R14 ;  /* 0x0000000e06003986 */ /* 0x0001e2000c101516 */
[----:B------:R-:W1:Y:S01]  /*fc20*/  LDCU UR6, c[0x0][0x39c] ;  /* 0x00007380ff0677ac */ /* 0x000e620008000800 */
[----:B--2---:R-:W-:Y:S01]  /*fc30*/  ISETP.LT.AND P3, PT, R9, UR7, !P0 ;  /* 0x0000000709007c0c */ /* 0x004fe2000c761270 */
[----:B----4-:R-:W-:Y:S01]  /*fc40*/  VIADD R5, R2, 0xd0 ;  /* 0x000000d002057836 */ /* 0x010fe20000000000 */
[C---:B------:R-:W-:Y:S01]  /*fc50*/  LEA.HI.X.SX32 R9, R10.reuse, R3, 0x1, P6 ;  /* 0x000000030a097211 */ /* 0x040fe200030f0eff */
[----:B------:R-:W-:Y:S01]  /*fc60*/  VIADD R10, R10, UR5 ;  /* 0x000000050a0a7c36 */ /* 0x000fe20008000000 */
[----:B------:R-:W2:Y:S01]  /*fc70*/  LDCU UR7, c[0x0][0x39c] ;  /* 0x00007380ff0777ac */ /* 0x000ea20008000800 */
[----:B------:R-:W-:-:S02]  /*fc80*/  VIADD R12, R2, 0xd2 ;  /* 0x000000d2020c7836 */ /* 0x000fc40000000000 */
[C---:B------:R-:W-:Y:S01]  /*fc90*/  VIADD R11, R10.reuse, UR5 ;  /* 0x000000050a0b7c36 */ /* 0x040fe20008000000 */
[----:B------:R-:W-:Y:S02]  /*fca0*/  LEA R4, P6, R10, R0, 0x1 ;  /* 0x000000000a047211 */ /* 0x000fe400078c08ff */
[----:B0-----:R-:W-:-:S05]  /*fcb0*/  PRMT R7, R14, 0x7632, R7 ;  /* 0x000076320e077816 */ /* 0x001fca0000000007 */
[----:B------:R0:W-:Y:S01]  /*fcc0*/  @P1 STG.E.U16 desc[UR22][R8.64], R7 ;  /* 0x0000000708001986 */ /* 0x0001e2000c101516 */
[----:B---3--:R-:W-:Y:S01]  /*fcd0*/  ISETP.LT.AND P1, PT, R5, UR4, !P0 ;  /* 0x0000000405007c0c */ /* 0x008fe2000c721270 */
[----:B------:R-:W3:Y:S01]  /*fce0*/  LDCU UR4, c[0x0][0x39c] ;  /* 0x00007380ff0477ac */ /* 0x000ee20008000800 */
[----:B------:R-:W-:Y:S01]  /*fcf0*/  LEA.HI.X.SX32 R5, R10, R3, 0x1, P6 ;  /* 0x000000030a057211 */ /* 0x000fe200030f0eff */
[----:B------:R-:W-:Y:S01]  /*fd00*/  VIADD R10, R2, 0xd1 ;  /* 0x000000d1020a7836 */ /* 0x000fe20000000000 */
[----:B------:R-:W-:-:S03]  /*fd10*/  LEA R6, P6, R11, R0, 0x1 ;  /* 0x000000000b067211 */ /* 0x000fc600078c08ff */
[----:B------:R4:W-:Y:S01]  /*fd20*/  @P4 STG.E.U16 desc[UR22][R4.64], R16 ;  /* 0x0000001004004986 */ /* 0x0009e2000c101516 */
[----:B-1----:R-:W-:Y:S01]  /*fd30*/  ISETP.LT.AND P4, PT, R10, UR6, !P0 ;  /* 0x000000060a007c0c */ /* 0x002fe2000c781270 */
[----:B------:R-:W1:Y:S01]  /*fd40*/  LDCU UR6, c[0x0][0x39c] ;  /* 0x00007380ff0677ac */ /* 0x000e620008000800 */
[C---:B0-----:R-:W-:Y:S01]  /*fd50*/  LEA.HI.X.SX32 R7, R11.reuse, R3, 0x1, P6 ;  /* 0x000000030b077211 */ /* 0x041fe200030f0eff */
[----:B------:R-:W-:-:S04]  /*fd60*/  VIADD R11, R11, UR5 ;  /* 0x000000050b0b7c36 */ /* 0x000fc80008000000 */
[C---:B------:R-:W-:Y:S01]  /*fd70*/  VIADD R10, R11.reuse, UR5 ;  /* 0x000000050b0a7c36 */ /* 0x040fe20008000000 */
[----:B----4-:R-:W-:Y:S02]  /*fd80*/  PRMT R5, R16, 0x7632, R5 ;  /* 0x0000763210057816 */ /* 0x010fe40000000005 */
[----:B---3--:R-:W-:Y:S01]  /*fd90*/  ISETP.LT.AND P6, PT, R12, UR4, !P0 ;  /* 0x000000040c007c0c */ /* 0x008fe2000c7c1270 */
[----:B------:R-:W0:Y:S01]  /*fda0*/  LDCU UR4, c[0x0][0x39c] ;  /* 0x00007380ff0477ac */ /* 0x000e220008000800 */
[----:B------:R-:W-:Y:S01]  /*fdb0*/  VIADD R12, R2, 0xd8 ;  /* 0x000000d8020c7836 */ /* 0x000fe20000000000 */
[----:B------:R3:W-:Y:S01]  /*fdc0*/  @P5 STG.E.U16 desc[UR22][R6.64], R5 ;  /* 0x0000000506005986 */ /* 0x0007e2000c101516 */
[----:B------:R-:W-:-:S04]  /*fdd0*/  LEA R8, P5, R11, R0, 0x1 ;  /* 0x000000000b087211 */ /* 0x000fc800078a08ff */
[----:B------:R-:W-:Y:S02]  /*fde0*/  LEA.HI.X.SX32 R9, R11, R3, 0x1, P5 ;  /* 0x000000030b097211 */ /* 0x000fe400028f0eff */
[----:B------:R-:W-:-:S03]  /*fdf0*/  LEA R4, P5, R10, R0, 0x1 ;  /* 0x000000000a047211 */ /* 0x000fc600078a08ff */
[----:B------:R4:W-:Y:S01]  /*fe00*/  @P2 STG.E.U16 desc[UR22][R8.64], R18 ;  /* 0x0000001208002986 */ /* 0x0009e2000c101516 */
[----:B---3--:R-:W-:Y:S01]  /*fe10*/  VIADD R6, R2, 0xd3 ;  /* 0x000000d302067836 */ /* 0x008fe20000000000 */
        /* <DEDUP_REMOVED lines=9> */
[----:B------:R-:W-:Y:S01]  /*feb0*/  VIADD R9, R2, 0xd5 ;  /* 0x000000d502097836 */ /* 0x000fe20000000000 */
[-C--:B---3--:R-:W-:Y:S01]  /*fec0*/  LEA.HI.X.SX32 R7, R10, R3.reuse, 0x1, P3 ;  /* 0x000000030a077211 */ /* 0x088fe200018f0eff */
[----:B------:R-:W-:Y:S01]  /*fed0*/  VIADD R4, R2, 0xd6 ;  /* 0x000000d602047836 */ /* 0x000fe20000000000 */
[----:B0-----:R-:W-:Y:S01]  /*fee0*/  ISETP.LT.AND P3, PT, R8, UR4, !P0 ;  /* 0x0000000408007c0c */ /* 0x001fe2000c761270 */
[----:B------:R-:W0:Y:S01]  /*fef0*/  LDCU UR4, c[0x0][0x39c] ;  /* 0x00007380ff0477ac */ /* 0x000e220008000800 */
[----:B------:R-:W-:Y:S01]  /*ff00*/  LEA R8, P5, R11, R0, 0x1 ;  /* 0x000000000b087211 */ /* 0x000fe200078a08ff */
[----:B------:R-:W-:Y:S01]  /*ff10*/  @P1 STG.E.U16 desc[UR22][R6.64], R20 ;  /* 0x0000001406001986 */ /* 0x000fe2000c101516 */
[----:B--2---:R-:W-:Y:S01]  /*ff20*/  ISETP.LT.AND P1, PT, R9, UR7, !P0 ;  /* 0x0000000709007c0c */ /* 0x004fe2000c721270 */
        /* <DEDUP_REMOVED lines=10> */
[----:B------:R-:W-:Y:S01]  /*ffd0*/  VIADD R11, R2, 0xd7 ;  /* 0x000000d7020b7836 */ /* 0x000fe20000000000 */
[-C--:B------:R-:W-:Y:S02]  /*ffe0*/  LEA R6, P4, R10, R0.reuse, 0x1 ;  /* 0x000000000a067211 */ /* 0x080fe400078808ff */
[----:B------:R-:W-:Y:S01]  /*fff0*/  PRMT R9, R22, 0x7632, R9 ;  /* 0x0000763216097816 */ /* 0x000fe20000000009 */
[----:B------:R3:W-:Y:S01]  /*10000*/  @P6 STG.E.U16 desc[UR22][R4.64], R22 ;  /* 0x0000001604006986 */ /* 0x0007e2000c101516 */
[C---:B------:R-:W-:Y:S01]  /*10010*/  LEA.HI.X.SX32 R7, R10.reuse, R3, 0x1, P4 ;  /* 0x000000030a077211 */ /* 0x040fe200020f0eff */
[----:B------:R-:W-:Y:S01]  /*10020*/  VIADD R10, R10, UR5 ;  /* 0x000000050a0a7c36 */ /* 0x000fe20008000000 */
[----:B0-----:R-:W-:Y:S01]  /*10030*/  ISETP.LT.AND P4, PT, R11, UR4, !P0 ;  /* 0x000000040b007c0c */ /* 0x001fe2000c781270 */
[----:B------:R-:W0:Y:S02]  /*10040*/  LDCU UR4, c[0x0][0x39c] ;  /* 0x00007380ff0477ac */ /* 0x000e240008000800 */
[----:B------:R4:W-:Y:S01]  /*10050*/  @P2 STG.E.U16 desc[UR22][R6.64], R9 ;  /* 0x0000000906002986 */ /* 0x0009e2000c101516 */
[C---:B------:R-:W-:Y:S01]  /*10060*/  LEA R8, P2, R10.reuse, R0, 0x1 ;  /* 0x000000000a087211 */ /* 0x040fe200078408ff */
[----:B------:R-:W-:-:S02]  /*10070*/  VIADD R11, R10, UR5 ;  /* 0x000000050a0b7c36 */ /* 0x000fc40008000000 */
[----:B---3--:R-:W-:-:S03]  /*10080*/  VIADD R5, R2, 0xd9 ;  /* 0x000000d902057836 */ /* 0x008fc60000000000 */
[----:B------:R-:W-:Y:S02]  /*10090*/  LEA R4, P6, R11, R0, 0x1 ;  /* 0x000000000b047211 */ /* 0x000fe400078c08ff */
[-C--:B----4-:R-:W-:Y:S01]  /*100a0*/  LEA.HI.X.SX32 R9, R10, R3.reuse, 0x1, P2 ;  /* 0x000000030a097211 */ /* 0x090fe200010f0eff */
[----:B------:R-:W-:Y:S01]  /*100b0*/  VIADD R7, R2, 0xda ;  /* 0x000000da02077836 */ /* 0x000fe20000000000 */
[----:B-1----:R-:W-:Y:S01]  /*100c0*/  ISETP.LT.AND P2, PT, R12, UR6, !P0 ;  /* 0x000000060c007c0c */ /* 0x002fe2000c741270 */
[----:B------:R-:W1:Y:S01]  /*100d0*/  LDCU UR6, c[0x0][0x39c] ;  /* 0x00007380ff0677ac */ /* 0x000e620008000800 */
[----:B------:R-:W-:Y:S01]  /*100e0*/  VIADD R12, R2, 0xdc ;  /* 0x000000dc020c7836 */ /* 0x000fe20000000000 */
[----:B------:R3:W-:Y:S01]  /*100f0*/  @P3 STG.E.U16 desc[UR22][R8.64], R24 ;  /* 0x0000001808003986 */ /* 0x0007e2000c101516 */
[----:B--2---:R-:W-:Y:S01]  /*10100*/  ISETP.LT.AND P3, PT, R5, UR7, !P0 ;  /* 0x0000000705007c0c */ /* 0x004fe2000c761270 */
[----:B------:R-:W2:Y:S01]  /*10110*/  LDCU UR7, c[0x0][0x39c] ;  /* 0x00007380ff0777ac */ /* 0x000ea20008000800 */
[C---:B------:R-:W-:Y:S01]  /*10120*/  LEA.HI.X.SX32 R5, R11.reuse, R3, 0x1, P6 ;  /* 0x000000030b057211 */ /* 0x040fe200030f0eff */
[----:B------:R-:W-:-:S04]  /*10130*/  VIADD R11, R11, UR5 ;  /* 0x000000050b0b7c36 */ /* 0x000fc80008000000 */
[C---:B------:R-:W-:Y:S01]  /*10140*/  VIADD R10, R11.reuse, UR5 ;  /* 0x000000050b0a7c36 */ /* 0x040fe20008000000 */
[----:B------:R-:W-:Y:S02]  /*10150*/  LEA R6, P6, R11, R0, 0x1 ;  /* 0x000000000b067211 */ /* 0x000fe400078c08ff */
[----:B---3--:R-:W-:-:S05]  /*10160*/  PRMT R9, R24, 0x7632, R9 ;  /* 0x0000763218097816 */ /* 0x008fca0000000009 */
[----:B------:R3:W-:Y:S01]  /*10170*/  @P1 STG.E.U16 desc[UR22][R4.64], R9 ;  /* 0x0000000904001986 */ /* 0x0007e2000c101516 */
[----:B0-----:R-:W-:Y:S01]  /*10180*/  ISETP.LT.AND P1, PT, R7, UR4, !P0 ;  /* 0x0000000407007c0c */ /* 0x001fe2000c721270 */
[----:B------:R-:W0:Y:S01]  /*10190*/  LDCU UR4, c[0x0][0x39c] ;  /* 0x00007380ff0477ac */ /* 0x000e220008000800 */
[----:B------:R-:W-:Y:S01]  /*101a0*/  LEA.HI.X.SX32 R7, R11, R3, 0x1, P6 ;  /* 0x000000030b077211 */ /* 0x000fe200030f0eff */
[----:B------:R-:W-:Y:S01]  /*101b0*/  VIADD R11, R2, 0xdb ;  /* 0x000000db020b7836 */ /* 0x000fe20000000000 */
[----:B------:R-:W-:-:S03]  /*101c0*/  LEA R8, P6, R10, R0, 0x1 ;  /* 0x000000000a087211 */ /* 0x000fc600078c08ff */
[----:B------:R-:W-:Y:S01]  /*101d0*/  @P5 STG.E.U16 desc[UR22][R6.64], R26 ;  /* 0x0000001a06005986 */ /* 0x000fe2000c101516 */
[----:B-1----:R-:W-:Y:S01]  /*101e0*/  ISETP.LT.AND P5, PT, R11, UR6, !P0 ;  /* 0x000000060b007c0c */ /* 0x002fe2000c7a1270 */
[----:B------:R-:W1:Y:S01]  /*101f0*/  LDCU UR6, c[0x0][0x39c] ;  /* 0x00007380ff0677ac */ /* 0x000e620008000800 */
[C---:B---3--:R-:W-:Y:S01]  /*10200*/  LEA.HI.X.SX32 R9, R10.reuse, R3, 0x1, P6 ;  /* 0x000000030a097211 */ /* 0x048fe200030f0eff */
[----:B------:R-:W-:Y:S01]  /*10210*/  VIADD R10, R10, UR5 ;  /* 0x000000050a0a7c36 */ /* 0x000fe20008000000 */
[----:B------:R-:W-:-:S03]  /*10220*/  PRMT R5, R26, 0x7632, R5 ;  /* 0x000076321a057816 */ /* 0x000fc60000000005 */
[C---:B------:R-:W-:Y:S02]  /*10230*/  VIADD R11, R10.reuse, UR5 ;  /* 0x000000050a0b7c36 */ /* 0x040fe40008000000 */
[----:B------:R3:W-:Y:S01]  /*10240*/  @P4 STG.E.U16 desc[UR22][R8.64], R5 ;  /* 0x0000000508004986 */ /* 0x0007e2000c101516 */
[-C--:B------:R-:W-:Y:S02]  /*10250*/  LEA R4, P4, R10, R0.reuse, 0x1 ;  /* 0x000000000a047211 */ /* 0x080fe400078808ff */
[----:B0-----:R-:W-:Y:S01]  /*10260*/  ISETP.LT.AND P6, PT, R12, UR4, !P0 ;  /* 0x000000040c007c0c */ /* 0x001fe2000c7c1270 */
[----:B------:R-:W0:Y:S01]  /*10270*/  LDCU UR4, c[0x0][0x39c] ;  /* 0x00007380ff0477ac */ /* 0x000e220008000800 */
[----:B------:R-:W-:Y:S01]  /*10280*/  VIADD R12, R2, 0xe2 ;  /* 0x000000e2020c7836 */ /* 0x000fe20000000000 */
[----:B---3--:R-:W-:Y:S01]  /*10290*/  LEA.HI.X.SX32 R5, R10, R3, 0x1, P4 ;  /* 0x000000030a057211 */ /* 0x008fe200020f0eff */
[----:B------:R-:W-:Y:S01]  /*102a0*/  VIADD R8, R2, 0xdd ;  /* 0x000000dd02087836 */ /* 0x000fe20000000000 */
[----:B------:R-:W-:-:S02]  /*102b0*/  LEA R6, P4, R11, R0, 0x1 ;  /* 0x000000000b067211 */ /* 0x000fc400078808ff */
[----:B------:R-:W-:Y:S01]  /*102c0*/  PRMT R9, R28, 0x7632, R9 ;  /* 0x000076321c097816 */ /* 0x000fe20000000009 */
[----:B------:R3:W-:Y:S01]  /*102d0*/  @P2 STG.E.U16 desc[UR22][R4.64], R28 ;  /* 0x0000001c04002986 */ /* 0x0007e2000c101516 */
[C---:B------:R-:W-:Y:S01]  /*102e0*/  LEA.HI.X.SX32 R7, R11.reuse, R3, 0x1, P4 ;  /* 0x000000030b077211 */ /* 0x040fe200020f0eff */
[----:B------:R-:W-:Y:S01]  /*102f0*/  VIADD R11, R11, UR5 ;  /* 0x000000050b0b7c36 */ /* 0x000fe20008000000 */
[----:B-1----:R-:W-:Y:S01]  /*10300*/  ISETP.LT.AND P2, PT, R8, UR6, !P0 ;  /* 0x0000000608007c0c */ /* 0x002fe2000c741270 */
[----:B------:R-:W1:Y:S02]  /*10310*/  LDCU UR6, c[0x0][0x39c] ;  /* 0x00007380ff0677ac */ /* 0x000e640008000800 */
[----:B------:R4:W-:Y:S01]  /*10320*/  @P3 STG.E.U16 desc[UR22][R6.64], R9 ;  /* 0x0000000906003986 */ /* 0x0009e2000c101516 */
[C---:B------:R-:W-:Y:S01]  /*10330*/  LEA R8, P3, R11.reuse, R0, 0x1 ;  /* 0x000000000b087211 */ /* 0x040fe200078608ff */
[----:B------:R-:W-:Y:S02]  /*10340*/  VIADD R10, R11, UR5 ;  /* 0x000000050b0a7c36 */ /* 0x000fe40008000000 */
[----:B---3--:R-:W-:-:S02]  /*10350*/  VIADD R4, R2, 0xde ;  /* 0x000000de02047836 */ /* 0x008fc40000000000 */
[C---:B------:R-:W-:Y:S01]  /*10360*/  VIADD R5, R2.reuse, 0xdf ;  /* 0x000000df02057836 */ /* 0x040fe20000000000 */
[-C--:B----4-:R-:W-:Y:S01]  /*10370*/  LEA.HI.X.SX32 R9, R11, R3.reuse, 0x1, P3 ;  /* 0x000000030b097211 */ /* 0x090fe200018f0eff */
[----:B------:R-:W-:Y:S01]  /*10380*/  VIADD R6, R2, 0xe0 ;  /* 0x000000e002067836 */ /* 0x000fe20000000000 */
[----:B0-----:R-:W-:Y:S01]  /*10390*/  ISETP.LT.AND P3, PT, R4, UR4, !P0 ;  /* 0x0000000404007c0c */ /* 0x001fe2000c761270 */
[----:B------:R-:W0:Y:S01]  /*103a0*/  LDCU UR4, c[0x0][0x39c] ;  /* 0x00007380ff0477ac */ /* 0x000e220008000800 */
[C---:B------:R-:W-:Y:S01]  /*103b0*/  LEA R4, P4, R10.reuse, R0, 0x1 ;  /* 0x000000000a047211 */ /* 0x040fe200078808ff */
        /* <DEDUP_REMOVED lines=13> */
[CC--:B------:R-:W-:Y:S02]  /*10490*/  LEA R8, P5, R11.reuse, R0.reuse, 0x1 ;  /* 0x000000000b087211 */ /* 0x0c0fe400078a08ff */
        /* <DEDUP_REMOVED lines=38> */
[CC--:B------:R-:W-:Y:S02]  /*10700*/  LEA R6, P5, R11.reuse, R0.reuse, 0x1 ;  /* 0x000000000b067211 */ /* 0x0c0fe400078a08ff */
[----:B0-----:R-:W-:Y:S01]  /*10710*/  ISETP.LT.AND P6, PT, R12, UR4, !P0 ;  /* 0x000000040c007c0c */ /* 0x001fe2000c7c1270 */
[----:B------:R-:W0:Y:S01]  /*10720*/  LDCU UR4, c[0x0][0x39c] ;  /* 0x00007380ff0477ac */ /* 0x000e220008000800 */
[C---:B------:R-:W-:Y:S01]  /*10730*/  VIADD R12, R2.reuse, 0xec ;  /* 0x000000ec020c7836 */ /* 0x040fe20000000000 */
        /* <DEDUP_REMOVED lines=13> */
[----:B------:R-:W-:-:S03]  /*10810*/  VIADD R7, R2, 0xe9 ;  /* 0x000000e902077836 */ /* 0x000fc60000000000 */
[----:B0-----:R-:W-:Y:S01]  /*10820*/  ISETP.LT.AND P5, PT, R6, UR4, !P0 ;  /* 0x0000000406007c0c */ /* 0x001fe2000c7a1270 */
[----:B----4-:R-:W-:Y:S01]  /*10830*/  VIADD R8, R2, 0xea ;  /* 0x000000ea02087836 */ /* 0x010fe20000000000 */
[----:B------:R-:W-:Y:S01]  /*10840*/  LEA.HI.X.SX32 R5, R10, R3, 0x1, P3 ;  /* 0x000000030a057211 */ /* 0x000fe200018f0eff */
[----:B------:R-:W0:Y:S01]  /*10850*/  LDCU UR4, c[0x0][0x39c] ;  /* 0x00007380ff0477ac */ /* 0x000e220008000800 */
[----:B------:R-:W-:-:S03]  /*10860*/  LEA R6, P3, R11, R0, 0x1 ;  /* 0x000000000b067211 */ /* 0x000fc600078608ff */
[----:B------:R3:W-:Y:S01]  /*10870*/  @P1 STG.E.U16 desc[UR22][R4.64], R40 ;  /* 0x0000002804001986 */ /* 0x0007e2000c101516 */
[----:B--2---:R-:W-:Y:S01]  /*10880*/  ISETP.LT.AND P1, PT, R7, UR7, !P0 ;  /* 0x0000000707007c0c */ /* 0x004fe2000c721270 */
[----:B------:R-:W2:Y:S01]  /*10890*/  LDCU UR7, c[0x0][0x39c] ;  /* 0x00007380ff0777ac */ /* 0x000ea20008000800 */
[C---:B------:R-:W-:Y:S01]  /*108a0*/  LEA.HI.X.SX32 R7, R11.reuse, R3, 0x1, P3 ;  /* 0x000000030b077211 */ /* 0x040fe200018f0eff */
[----:B------:R-:W-:Y:S01]  /*108b0*/  VIADD R11, R11, UR5 ;  /* 0x000000050b0b7c36 */ /* 0x000fe20008000000 */
[----:B-1----:R-:W-:Y:S01]  /*108c0*/  ISETP.LT.AND P3, PT, R8, UR6, !P0 ;  /* 0x0000000608007c0c */ /* 0x002fe2000c761270 */
[----:B------:R-:W1:Y:S02]  /*108d0*/  LDCU UR6, c[0x0][0x39c] ;  /* 0x00007380ff0677ac */ /* 0x000e640008000800 */
[----:B------:R-:W-:Y:S01]  /*108e0*/  VIADD R10, R11, UR5 ;  /* 0x000000050b0a7c36 */ /* 0x000fe20008000000 */
[----:B---3--:R-:W-:-:S05]  /*108f0*/  PRMT R5, R40, 0x7632, R5 ;  /* 0x0000763228057816 */ /* 0x008fca0000000005 */
[----:B------:R3:W-:Y:S01]  /*10900*/  @P4 STG.E.U16 desc[UR22][R6.64], R5 ;  /* 0x0000000506004986 */ /* 0x0007e2000c101516 */
[----:B------:R-:W-:-:S04]  /*10910*/  LEA R8, P4, R11, R0, 0x1 ;  /* 0x000000000b087211 */ /* 0x000fc800078808ff */
[----:B------:R-:W-:Y:S01]  /*10920*/  LEA.HI.X.SX32 R9, R11, R3, 0x1, P4 ;  /* 0x000000030b097211 */ /* 0x000fe200020f0eff */
[----:B------:R-:W-:Y:S01]  /*10930*/  VIADD R11, R2, 0xeb ;  /* 0x000000eb020b7836 */ /* 0x000fe20000000000 */
[----:B------:R-:W-:-:S03]  /*10940*/  LEA R4, P4, R10, R0, 0x1 ;  /* 0x000000000a047211 */ /* 0x000fc600078808ff */
[----:B------:R4:W-:Y:S01]  /*10950*/  @P6 STG.E.U16 desc[UR22][R8.64], R42 ;  /* 0x0000002a08006986 */ /* 0x0009e2000c101516 */
[----:B---3--:R-:W-:Y:S02]  /*10960*/  PRMT R7, R42, 0x7632, R7 ;  /* 0x000076322a077816 */ /* 0x008fe40000000007 */
        /* <DEDUP_REMOVED lines=9> */
[-C--:B---3--:R-:W-:Y:S01]  /*10a00*/  LEA.HI.X.SX32 R7, R10, R3.reuse, 0x1, P2 ;  /* 0x000000030a077211 */ /* 0x088fe200010f0eff */
        /* <DEDUP_REMOVED lines=21> */
[C---:B---3--:R-:W-:Y:S01]  /*10b60*/  LEA.HI.X.SX32 R7, R10.reuse, R3, 0x1, P6 ;  /* 0x000000030a077211 */ /* 0x048fe200030f0eff */
[----:B------:R-:W-:-:S04]  /*10b70*/  VIADD R10, R10, UR5 ;  /* 0x000000050a0a7c36 */ /* 0x000fc80008000000 */
[----:B------:R-:W-:Y:S01]  /*10b80*/  VIADD R11, R10, UR5 ;  /* 0x000000050a0b7c36 */ /* 0x000fe20008000000 */
[----:B----4-:R-:W-:-:S04]  /*10b90*/  PRMT R5, R46, 0x7632, R5 ;  /* 0x000076322e057816 */ /* 0x010fc80000000005 */
[-C--:B------:R-:W-:Y:S01]  /*10ba0*/  LEA R4, P6, R11, R0.reuse, 0x1 ;  /* 0x000000000b047211 */ /* 0x080fe200078c08ff */
[----:B------:R3:W-:Y:S01]  /*10bb0*/  @P4 STG.E.U16 desc[UR22][R6.64], R5 ;  /* 0x0000000506004986 */ /* 0x0007e2000c101516 */
[----:B------:R-:W-:-:S04]  /*10bc0*/  LEA R8, P4, R10, R0, 0x1 ;  /* 0x000000000a087211 */ /* 0x000fc800078808ff */
[-C--:B------:R-:W-:Y:S02]  /*10bd0*/  LEA.HI.X.SX32 R9, R10, R3.reuse, 0x1, P4 ;  /* 0x000000030a097211 */ /* 0x080fe400020f0eff */
[----:B0-----:R-:W-:Y:S01]  /*10be0*/  ISETP.LT.AND P4, PT, R12, UR4, !P0 ;  /* 0x000000040c007c0c */ /* 0x001fe2000c781270 */
[----:B------:R-:W0:Y:S01]  /*10bf0*/  LDCU UR4, c[0x0][0x39c] ;  /* 0x00007380ff0477ac */ /* 0x000e220008000800 */
[C---:B------:R-:W-:Y:S01]  /*10c00*/  VIADD R12, R2.reuse, 0xf6 ;  /* 0x000000f6020c7836 */ /* 0x040fe20000000000 */
        /* <DEDUP_REMOVED lines=11> */
[----:B------:R-:W-:-:S03]  /*10cc0*/  VIADD R9, R2, 0xf3 ;  /* 0x000000f302097836 */ /* 0x000fc60000000000 */
[----:B0-----:R-:W-:Y:S01]  /*10cd0*/  ISETP.LT.AND P6, PT, R8, UR4, !P0 ;  /* 0x0000000408007c0c */ /* 0x001fe2000c7c1270 */
[----:B------:R-:W0:Y:S01]  /*10ce0*/  LDCU UR4, c[0x0][0x39c] ;  /* 0x00007380ff0477ac */ /* 0x000e220008000800 */
[-C--:B---3--:R-:W-:Y:S01]  /*10cf0*/  LEA.HI.X.SX32 R7, R11, R3.reuse, 0x1, P5 ;  /* 0x000000030b077211 */ /* 0x088fe200028f0eff */
[----:B------:R-:W-:Y:S01]  /*10d00*/  VIADD R4, R2, 0xf4 ;  /* 0x000000f402047836 */ /* 0x000fe20000000000 */
[-C--:B------:R-:W-:Y:S02]  /*10d10*/  LEA R8, P5, R10, R0.reuse, 0x1 ;  /* 0x000000000a087211 */ /* 0x080fe400078a08ff */
[----:B------:R-:W-:Y:S01]  /*10d20*/  PRMT R5, R50, 0x7632, R5 ;  /* 0x0000763232057816 */ /* 0x000fe20000000005 */
[----:B------:R-:W-:Y:S01]  /*10d30*/  @P1 STG.E.U16 desc[UR22][R6.64], R50 ;  /* 0x0000003206001986 */ /* 0x000fe2000c101516 */
[----:B--2---:R-:W-:Y:S01]  /*10d40*/  ISETP.LT.AND P1, PT, R9, UR7, !P0 ;  /* 0x0000000709007c0c */ /* 0x004fe2000c721270 */
[----:B------:R-:W2:Y:S01]  /*10d50*/  LDCU UR7, c[0x0][0x39c] ;  /* 0x00007380ff0777ac */ /* 0x000ea20008000800 */
[C---:B------:R-:W-:Y:S01]  /*10d60*/  LEA.HI.X.SX32 R9, R10.reuse, R3, 0x1, P5 ;  /* 0x000000030a097211 */ /* 0x040fe200028f0eff */
[----:B------:R-:W-:Y:S01]  /*10d70*/  VIADD R10, R10, UR5 ;  /* 0x000000050a0a7c36 */ /* 0x000fe20008000000 */
[----:B-1----:R-:W-:Y:S01]  /*10d80*/  ISETP.LT.AND P5, PT, R4, UR6, !P0 ;  /* 0x0000000604007c0c */ /* 0x002fe2000c7a1270 */
[----:B------:R-:W1:Y:S02]  /*10d90*/  LDCU UR6, c[0x0][0x39c] ;  /* 0x00007380ff0677ac */ /* 0x000e640008000800 */
[----:B------:R3:W-:Y:S01]  /*10da0*/  @P3 STG.E.U16 desc[UR22][R8.64], R5 ;  /* 0x0000000508003986 */ /* 0x0007e2000c101516 */
[C---:B------:R-:W-:Y:S01]  /*10db0*/  LEA R4, P3, R10.reuse, R0, 0x1 ;  /* 0x000000000a047211 */ /* 0x040fe200078608ff */
[----:B------:R-:W-:-:S03]  /*10dc0*/  VIADD R11, R10, UR5 ;  /* 0x000000050a0b7c36 */ /* 0x000fc60008000000 */
        /* <DEDUP_REMOVED lines=8> */
[----:B------:R-:W0:Y:S01]  /*10e50*/  LDCU UR4, c[0x0][0x39c] ;  /* 0x00007380ff0477ac */ /* 0x000e220008000800 */
[----:B-1----:R-:W-:Y:S01]  /*10e60*/  ISETP.LT.AND P3, PT, R12, UR6, !P0 ;  /* 0x000000060c007c0c */ /* 0x002fe2000c761270 */
[----:B------:R1:W-:Y:S01]  /*10e70*/  @P2 STG.E.U16 desc[UR22][R6.64], R9 ;  /* 0x0000000906002986 */ /* 0x0003e2000c101516 */
[C---:B------:R-:W-:Y:S01]  /*10e80*/  LEA R8, P2, R11.reuse, R0, 0x1 ;  /* 0x000000000b087211 */ /* 0x040fe200078408ff */
[----:B------:R-:W-:Y:S01]  /*10e90*/  VIADD R10, R11, UR5 ;  /* 0x000000050b0a7c36 */ /* 0x000fe20008000000 */
[----:B------:R-:W4:Y:S01]  /*10ea0*/  LDCU UR6, c[0x0][0x39c] ;  /* 0x00007380ff0677ac */ /* 0x000f220008000800 */
[----:B------:R-:W-:-:S02]  /*10eb0*/  VIADD R12, R2, 0xfd ;  /* 0x000000fd020c7836 */ /* 0x000fc40000000000 */
[C---:B---3--:R-:W-:Y:S01]  /*10ec0*/  VIADD R5, R2.reuse, 0xf7 ;  /* 0x000000f702057836 */ /* 0x048fe20000000000 */
[-C--:B-1----:R-:W-:Y:S01]  /*10ed0*/  LEA.HI.X.SX32 R9, R11, R3.reuse, 0x1, P2 ;  /* 0x000000030b097211 */ /* 0x082fe200010f0eff */
[----:B------:R-:W-:Y:S01]  /*10ee0*/  VIADD R6, R2, 0xf8 ;  /* 0x000000f802067836 */ /* 0x000fe20000000000 */
[-C--:B------:R-:W-:Y:S02]  /*10ef0*/  LEA R4, P2, R10, R0.reuse, 0x1 ;  /* 0x000000000a047211 */ /* 0x080fe400078408ff */
[----:B------:R-:W-:Y:S01]  /*10f00*/  PRMT R7, R54, 0x7632, R7 ;  /* 0x0000763236077816 */ /* 0x000fe20000000007 */
[----:B------:R-:W-:Y:S01]  /*10f10*/  @P6 STG.E.U16 desc[UR22][R8.64], R54 ;  /* 0x0000003608006986 */ /* 0x000fe2000c101516 */
[----:B--2---:R-:W-:Y:S01]  /*10f20*/  ISETP.LT.AND P6, PT, R5, UR7, !P0 ;  /* 0x0000000705007c0c */ /* 0x004fe2000c7c1270 */
[----:B------:R-:W1:Y:S01]  /*10f30*/  LDCU UR7, c[0x0][0x39c] ;  /* 0x00007380ff0777ac */ /* 0x000e620008000800 */
[C---:B------:R-:W-:Y:S01]  /*10f40*/  LEA.HI.X.SX32 R5, R10.reuse, R3, 0x1, P2 ;  /* 0x000000030a057211 */ /* 0x040fe200010f0eff */
[----:B------:R-:W-:Y:S01]  /*10f50*/  VIADD R10, R10, UR5 ;  /* 0x000000050a0a7c36 */ /* 0x000fe20008000000 */
[----:B0-----:R-:W-:Y:S01]  /*10f60*/  ISETP.LT.AND P2, PT, R6, UR4, !P0 ;  /* 0x0000000406007c0c */ /* 0x001fe2000c741270 */
[----:B------:R-:W0:Y:S02]  /*10f70*/  LDCU UR4, c[0x0][0x39c] ;  /* 0x00007380ff0477ac */ /* 0x000e240008000800 */
[----:B------:R2:W-:Y:S01]  /*10f80*/  @P1 STG.E.U16 desc[UR22][R4.64], R7 ;  /* 0x0000000704001986 */ /* 0x0005e2000c101516 */
[C---:B------:R-:W-:Y:S01]  /*10f90*/  LEA R6, P1, R10.reuse, R0, 0x1 ;  /* 0x000000000a067211 */ /* 0x040fe200078208ff */
[----:B------:R-:W-:-:S03]  /*10fa0*/  VIADD R11, R10, UR5 ;  /* 0x000000050a0b7c36 */ /* 0x000fc60008000000 */
[-C--:B--2---:R-:W-:Y:S01]  /*10fb0*/  LEA.HI.X.SX32 R7, R10, R3.reuse, 0x1, P1 ;  /* 0x000000030a077211 */ /* 0x084fe200008f0eff */
[C---:B------:R-:W-:Y:S01]  /*10fc0*/  VIADD R10, R2.reuse, 0xf9 ;  /* 0x000000f9020a7836 */ /* 0x040fe20000000000 */
[C---:B------:R-:W-:Y:S01]  /*10fd0*/  LEA R8, P1, R11.reuse, R0, 0x1 ;  /* 0x000000000b087211 */ /* 0x040fe200078208ff */
[----:B------:R-:W-:Y:S02]  /*10fe0*/  VIADD R5, R2, 0xfa ;  /* 0x000000fa02057836 */ /* 0x000fe40000000000 */
[----:B------:R2:W-:Y:S01]  /*10ff0*/  @P5 STG.E.U16 desc[UR22][R6.64], R56 ;  /* 0x0000003806005986 */ /* 0x0005e2000c101516 */
[C---:B------:R-:W-:Y:S01]  /*11000*/  LEA.HI.X.SX32 R9, R11.reuse, R3, 0x1, P1 ;  /* 0x000000030b097211 */ /* 0x040fe200008f0eff */
[----:B------:R-:W-:Y:S01]  /*11010*/  VIADD R11, R11, UR5 ;  /* 0x000000050b0b7c36 */ /* 0x000fe20008000000 */
[----:B----4-:R-:W-:Y:S01]  /*11020*/  ISETP.LT.AND P1, PT, R10, UR6, !P0 ;  /* 0x000000060a007c0c */ /* 0x010fe2000c721270 */
[----:B------:R-:W-:Y:S01]  /*11030*/  VIADD R10, R2, 0xfb ;  /* 0x000000fb020a7836 */ /* 0x000fe20000000000 */
[----:B0-----:R-:W-:Y:S01]  /*11040*/  ISETP.LT.AND P5, PT, R5, UR4, !P0 ;  /* 0x0000000405007c0c */ /* 0x001fe2000c7a1270 */
[----:B------:R-:W0:Y:S01]  /*11050*/  LDCU UR4, c[0x0][0x39c] ;  /* 0x00007380ff0477ac */ /* 0x000e220008000800 */
[----:B------:R-:W3:Y:S01]  /*11060*/  LDCU UR6, c[0x0][0x39c] ;  /* 0x00007380ff0677ac */ /* 0x000ee20008000800 */
[----:B--2---:R-:W-:-:S05]  /*11070*/  PRMT R7, R56, 0x7632, R7 ;  /* 0x0000763238077816 */ /* 0x004fca0000000007 */
[----:B------:R2:W-:Y:S01]  /*11080*/  @P4 STG.E.U16 desc[UR22][R8.64], R7 ;  /* 0x0000000708004986 */ /* 0x0005e2000c101516 */
[----:B------:R-:W-:-:S04]  /*11090*/  LEA R4, P4, R11, R0, 0x1 ;  /* 0x000000000b047211 */ /* 0x000fc800078808ff */
[C---:B------:R-:W-:Y:S01]  /*110a0*/  LEA.HI.X.SX32 R5, R11.reuse, R3, 0x1, P4 ;  /* 0x000000030b057211 */ /* 0x040fe200020f0eff */
[----:B------:R-:W-:Y:S01]  /*110b0*/  VIADD R11, R11, UR5 ;  /* 0x000000050b0b7c36 */ /* 0x000fe20008000000 */
[----:B-1----:R-:W-:-:S03]  /*110c0*/  ISETP.LT.AND P4, PT, R10, UR7, !P0 ;  /* 0x000000070a007c0c */ /* 0x002fc6000c781270 */
[----:B------:R1:W-:Y:S01]  /*110d0*/  @P3 STG.E.U16 desc[UR22][R4.64], R58 ;  /* 0x0000003a04003986 */ /* 0x0003e2000c101516 */
[C---:B------:R-:W-:Y:S01]  /*110e0*/  LEA R6, P3, R11.reuse, R0, 0x1 ;  /* 0x000000000b067211 */ /* 0x040fe200078608ff */
[----:B------:R-:W-:-:S03]  /*110f0*/  VIADD R10, R11, UR5 ;  /* 0x000000050b0a7c36 */ /* 0x000fc60008000000 */
[----:B--2---:R-:W-:Y:S01]  /*11100*/  LEA.HI.X.SX32 R7, R11, R3, 0x1, P3 ;  /* 0x000000030b077211 */ /* 0x004fe200018f0eff */
[----:B------:R-:W-:Y:S01]  /*11110*/  VIADD R11, R2, 0xfc ;  /* 0x000000fc020b7836 */ /* 0x000fe20000000000 */
[----:B------:R-:W-:Y:S01]  /*11120*/  LEA R8, P3, R10, R0, 0x1 ;  /* 0x000000000a087211 */ /* 0x000fe200078608ff */
[----:B------:R-:W-:-:S03]  /*11130*/  VIADD R2, R2, 0xff ;  /* 0x000000ff02027836 */ /* 0x000fc60000000000 */
[C---:B------:R-:W-:Y:S01]  /*11140*/  LEA.HI.X.SX32 R9, R10.reuse, R3, 0x1, P3 ;  /* 0x000000030a097211 */ /* 0x040fe200018f0eff */
[----:B------:R-:W-:Y:S01]  /*11150*/  VIADD R10, R10, UR5 ;  /* 0x000000050a0a7c36 */ /* 0x000fe20008000000 */
[----:B-1----:R-:W-:Y:S02]  /*11160*/  PRMT R5, R58, 0x7632, R5 ;  /* 0x000076323a057816 */ /* 0x002fe40000000005 */
[----:B0-----:R-:W-:Y:S01]  /*11170*/  ISETP.LT.AND P3, PT, R11, UR4, !P0 ;  /* 0x000000040b007c0c */ /* 0x001fe2000c761270 */
[C---:B------:R-:W-:Y:S01]  /*11180*/  VIADD R11, R10.reuse, UR5 ;  /* 0x000000050a0b7c36 */ /* 0x040fe20008000000 */
[----:B------:R-:W0:Y:S01]  /*11190*/  LDCU UR4, c[0x0][0x39c] ;  /* 0x00007380ff0477ac */ /* 0x000e220008000800 */
[----:B------:R1:W-:Y:S04]  /*111a0*/  @P6 STG.E.U16 desc[UR22][R6.64], R5 ;  /* 0x0000000506006986 */ /* 0x0003e8000c101516 */
[----:B------:R2:W-:Y:S01]  /*111b0*/  @P2 STG.E.U16 desc[UR22][R8.64], R60 ;  /* 0x0000003c08002986 */ /* 0x0005e2000c101516 */
[----:B------:R-:W-:-:S04]  /*111c0*/  LEA R4, P2, R10, R0, 0x1 ;  /* 0x000000000a047211 */ /* 0x000fc800078408ff */
[----:B-1----:R-:W-:Y:S01]  /*111d0*/  LEA.HI.X.SX32 R5, R10, R3, 0x1, P2 ;  /* 0x000000030a057211 */ /* 0x002fe200010f0eff */
[C---:B------:R-:W-:Y:S01]  /*111e0*/  VIADD R10, R11.reuse, UR5 ;  /* 0x000000050b0a7c36 */ /* 0x040fe20008000000 */
[----:B------:R-:W-:Y:S02]  /*111f0*/  PRMT R7, R60, 0x7632, R7 ;  /* 0x000076323c077816 */ /* 0x000fe40000000007 */
[----:B---3--:R-:W-:Y:S01]  /*11200*/  ISETP.LT.AND P2, PT, R12, UR6, !P0 ;  /* 0x000000060c007c0c */ /* 0x008fe2000c741270 */
[C---:B------:R-:W-:Y:S01]  /*11210*/  VIADD R13, R10.reuse, UR5 ;  /* 0x000000050a0d7c36 */ /* 0x040fe20008000000 */
[----:B------:R-:W1:Y:S01]  /*11220*/  LDCU UR6, c[0x0][0x39c] ;  /* 0x00007380ff0677ac */ /* 0x000e620008000800 */
[----:B------:R3:W-:Y:S01]  /*11230*/  @P1 STG.E.U16 desc[UR22][R4.64], R7 ;  /* 0x0000000704001986 */ /* 0x0007e2000c101516 */
[-C--:B------:R-:W-:Y:S01]  /*11240*/  LEA R6, P1, R11, R0.reuse, 0x1 ;  /* 0x000000000b067211 */ /* 0x080fe200078208ff */
[----:B------:R-:W-:Y:S01]  /*11250*/  VIADD R14, R13, UR5 ;  /* 0x000000050d0e7c36 */ /* 0x000fe20008000000 */
[----:B--2---:R-:W-:-:S03]  /*11260*/  LEA R8, P6, R10, R0, 0x1 ;  /* 0x000000000a087211 */ /* 0x004fc600078c08ff */
[----:B------:R-:W-:Y:S01]  /*11270*/  VIADD R15, R14, UR5 ;  /* 0x000000050e0f7c36 */ /* 0x000fe20008000000 */
[-C--:B------:R-:W-:Y:S02]  /*11280*/  LEA.HI.X.SX32 R9, R10, R3.reuse, 0x1, P6 ;  /* 0x000000030a097211 */ /* 0x080fe400030f0eff */
[-C--:B------:R-:W-:Y:S01]  /*11290*/  LEA R12, P6, R14, R0.reuse, 0x1 ;  /* 0x000000000e0c7211 */ /* 0x080fe200078c08ff */
[----:B------:R-:W-:Y:S01]  /*112a0*/  VIADD R16, R15, UR5 ;  /* 0x000000050f107c36 */ /* 0x000fe20008000000 */
[----:B---3--:R-:W-:Y:S02]  /*112b0*/  LEA.HI.X.SX32 R7, R11, R3, 0x1, P1 ;  /* 0x000000030b077211 */ /* 0x008fe400008f0eff */
[----:B------:R-:W-:-:S03]  /*112c0*/  LEA R10, P1, R13, R0, 0x1 ;  /* 0x000000000d0a7211 */ /* 0x000fc600078208ff */
[----:B------:R2:W-:Y:S01]  /*112d0*/  @P5 STG.E.U16 desc[UR22][R6.64], R62 ;  /* 0x0000003e06005986 */ /* 0x0005e2000c101516 */
[-C--:B------:R-:W-:Y:S02]  /*112e0*/  LEA.HI.X.SX32 R11, R13, R3.reuse, 0x1, P1 ;  /* 0x000000030d0b7211 */ /* 0x080fe400008f0eff */
[-C--:B------:R-:W-:Y:S02]  /*112f0*/  LEA.HI.X.SX32 R13, R14, R3.reuse, 0x1, P6 ;  /* 0x000000030e0d7211 */ /* 0x080fe400030f0eff */
[----:B------:R-:W-:Y:S02]  /*11300*/  LEA R4, P6, R16, R0, 0x1 ;  /* 0x0000000010047211 */ /* 0x000fe400078c08ff */
[----:B0-----:R-:W-:Y:S02]  /*11310*/  ISETP.LT.AND P1, PT, R17, UR4, !P0 ;  /* 0x0000000411007c0c */ /* 0x001fe4000c721270 */
[----:B-1----:R-:W-:Y:S02]  /*11320*/  ISETP.LT.AND P0, PT, R2, UR6, !P0 ;  /* 0x0000000602007c0c */ /* 0x002fe4000c701270 */
[----:B------:R-:W-:-:S02]  /*11330*/  LEA.HI.X.SX32 R5, R16, R3, 0x1, P6 ;  /* 0x0000000310057211 */ /* 0x000fc400030f0eff */
[C---:B------:R-:W-:Y:S02]  /*11340*/  LEA R2, P6, R15.reuse, R0, 0x1 ;  /* 0x000000000f027211 */ /* 0x040fe400078c08ff */
[----:B------:R-:W-:Y:S02]  /*11350*/  PRMT R0, R62, 0x7632, R0 ;  /* 0x000076323e007816 */ /* 0x000fe40000000000 */
[----:B--2---:R-:W-:Y:S02]  /*11360*/  PRMT R7, R64, 0x7632, R7 ;  /* 0x0000763240077816 */ /* 0x004fe40000000007 */
[----:B------:R-:W-:Y:S01]  /*11370*/  LEA.HI.X.SX32 R3, R15, R3, 0x1, P6 ;  /* 0x000000030f037211 */ /* 0x000fe200030f0eff */
[----:B------:R0:W-:Y:S04]  /*11380*/  @P4 STG.E.U16 desc[UR22][R8.64], R0 ;  /* 0x0000000008004986 */ /* 0x0001e8000c101516 */
[----:B------:R1:W-:Y:S04]  /*11390*/  @P3 STG.E.U16 desc[UR22][R10.64], R64 ;  /* 0x000000400a003986 */ /* 0x0003e8000c101516 */
[----:B------:R1:W-:Y:S01]  /*113a0*/  @P2 STG.E.U16 desc[UR22][R12.64], R7 ;  /* 0x000000070c002986 */ /* 0x0003e2000c101516 */
[----:B0-----:R-:W-:-:S03]  /*113b0*/  PRMT R9, R66, 0x7632, R9 ;  /* 0x0000763242097816 */ /* 0x001fc60000000009 */
[----:B------:R1:W-:Y:S04]  /*113c0*/  @P1 STG.E.U16 desc[UR22][R2.64], R66 ;  /* 0x0000004202001986 */ /* 0x0003e8000c101516 */
[----:B------:R1:W-:Y:S01]  /*113d0*/  @P0 STG.E.U16 desc[UR22][R4.64], R9 ;  /* 0x0000000904000986 */ /* 0x0003e2000c101516 */
[----:B-----5:R-:W-:Y:S06]  /*113e0*/  BAR.SYNC.DEFER_BLOCKING 0x0 ;  /* 0x0000000000007b1d */ /* 0x020fec0000010000 */
[----:B------:R-:W-:Y:S05]  /*113f0*/  BRA.U UP0, `(.L_x_14) ;  /* 0x0000000100a07547 */ /* 0x000fea000b800000 */
[----:B------:R-:W0:Y:S01]  /*11400*/  S2UR UR5, SR_CgaCtaId ;  /* 0x00000000000579c3 */ /* 0x000e220000008800 */
[----:B------:R-:W-:Y:S01]  /*11410*/  NOP ;  /* 0x0000000000007918 */ /* 0x000fe20000000000 */
[----:B------:R-:W-:Y:S01]  /*11420*/  UMOV UR4, 0x50 ;  /* 0x0000005000047882 */ /* 0x000fe20000000000 */
[----:B------:R-:W-:Y:S02]  /*11430*/  IMAD.U32 R0, RZ, RZ, UR10 ;  /* 0x0000000aff007e24 */ /* 0x000fe4000f8e00ff */
[----:B-1----:R-:W-:Y:S02]  /*11440*/  IMAD.MOV.U32 R3, RZ, RZ, 0xffff ;  /* 0x0000ffffff037424 */ /* 0x002fe400078e00ff */
[----:B------:R-:W-:Y:S01]  /*11450*/  IMAD.MOV.U32 R7, RZ, RZ, 0x1 ;  /* 0x00000001ff077424 */ /* 0x000fe200078e00ff */
[----:B------:R-:W-:-:S04]  /*11460*/  LOP3.LUT R0, R0, 0xffff, RZ, 0xc0, !PT ;  /* 0x0000ffff00007812 */ /* 0x000fc800078ec0ff */
[----:B------:R-:W-:-:S05]  /*11470*/  SHF.R.U32.HI R0, RZ, 0x5, R0 ;  /* 0x00000005ff007819 */ /* 0x000fca0000011600 */
[----:B------:R-:W-:Y:S01]  /*11480*/  VIADD R2, R0, 0x10 ;  /* 0x0000001000027836 */ /* 0x000fe20000000000 */
[----:B------:R-:W-:Y:S01]  /*11490*/  SHF.L.U32 R0, R3, R0, RZ ;  /* 0x0000000003007219 */ /* 0x000fe200000006ff */
[----:B0-----:R-:W-:-:S03]  /*114a0*/  ULEA UR6, UR5, UR4, 0x18 ;  /* 0x0000000405067291 */ /* 0x001fc6000f8ec0ff */
[----:B------:R-:W-:-:S04]  /*114b0*/  SHF.L.U32 R3, R7, R2, RZ ;  /* 0x0000000207037219 */ /* 0x000fc800000006ff */
[----:B------:R-:W-:Y:S02]  /*114c0*/  LOP3.LUT R0, R3, R0, RZ, 0xfc, !PT ;  /* 0x0000000003007212 */ /* 0x000fe400078efcff */
[----:B------:R-:W0:Y:S02]  /*114d0*/  LDS R5, [UR6] ;  /* 0x00000006ff057984 */ /* 0x000e240008000800 */
[C---:B------:R-:W-:Y:S02]  /*114e0*/  LOP3.LUT R2, R0.reuse, 0xffff, RZ, 0xc0, !PT ;  /* 0x0000ffff00027812 */ /* 0x040fe400078ec0ff */
[----:B0-----:R-:W-:-:S04]  /*114f0*/  LOP3.LUT R3, R0, 0xffff, R5, 0x80, !PT ;  /* 0x0000ffff00037812 */ /* 0x001fc800078e8005 */
[----:B------:R-:W-:-:S13]  /*11500*/  ISETP.NE.AND P0, PT, R3, R2, PT ;  /* 0x000000020300720c */ /* 0x000fda0003f05270 */
[----:B------:R-:W-:Y:S05]  /*11510*/  @P0 BRA `(.L_x_15) ;  /* 0x0000000000500947 */ /* 0x000fea0003800000 */
[----:B------:R-:W-:Y:S02]  /*11520*/  SHF.R.U32.HI R5, RZ, 0x10, R5 ;  /* 0x00000010ff057819 */ /* 0x000fe40000011605 */
[----:B------:R-:W-:-:S04]  /*11530*/  SHF.R.U32.HI R2, RZ, 0x10, R0 ;  /* 0x00000010ff027819 */ /* 0x000fc80000011600 */
[----:B------:R-:W-:-:S04]  /*11540*/  LOP3.LUT R5, R5, R2, RZ, 0xc0, !PT ;  /* 0x0000000205057212 */ /* 0x000fc800078ec0ff */
[----:B------:R-:W-:-:S13]  /*11550*/  ISETP.NE.AND P0, PT, R5, R2, PT ;  /* 0x000000020500720c */ /* 0x000fda0003f05270 */
[----:B------:R-:W-:Y:S05]  /*11560*/  @P0 BRA `(.L_x_16) ;  /* 0x0000000000300947 */ /* 0x000fea0003800000 */
[----:B------:R-:W-:Y:S01]  /*11570*/  R2UR UR4, R0 ;  /* 0x00000000000472ca */ /* 0x000fe200000e0000 */
[----:B------:R-:W-:Y:S01]  /*11580*/  VOTEU.ANY UR5, UPT, PT ;  /* 0x0000000000057886 */ /* 0x000fe200038e0100 */
[----:B------:R-:W0:Y:S01]  /*11590*/  S2R R0, SR_LANEID ;  /* 0x0000000000007919 */ /* 0x000e220000000000 */
[----:B------:R-:W-:-:S10]  /*115a0*/  UFLO.U32 UR5, UR5 ;  /* 0x00000005000572bd */ /* 0x000fd400080e0000 */
[----:B------:R-:W-:-:S06]  /*115b0*/  ULOP3.LUT UR4, URZ, UR4, URZ, 0x33, !UPT ;  /* 0x00000004ff047292 */ /* 0x000fcc000f8e33ff */
[----:B------:R-:W-:-:S04]  /*115c0*/  IMAD.U32 R2, RZ, RZ, UR4 ;  /* 0x00000004ff027e24 */ /* 0x000fc8000f8e00ff */
[----:B------:R-:W1:Y:S02]  /*115d0*/  REDUX UR7, R2 ;  /* 0x00000000020773c4 */ /* 0x000e640000000000 */
[----:B------:R2:W-:Y:S01]  /*115e0*/  UTCATOMSWS.AND URZ, UR4 ;  /* 0x0000000400ff79e3 */ /* 0x0005e20008000000 */
[----:B0-----:R-:W-:Y:S01]  /*115f0*/  ISETP.EQ.U32.AND P0, PT, R0, UR5, PT ;  /* 0x0000000500007c0c */ /* 0x001fe2000bf02070 */
[----:B-1----:R-:W-:-:S12]  /*11600*/  IMAD.U32 R0, RZ, RZ, UR7 ;  /* 0x00000007ff007e24 */ /* 0x002fd8000f8e00ff */
[----:B------:R2:W-:Y:S01]  /*11610*/  @P0 ATOMS.AND RZ, [UR6], R0 ;  /* 0x00000000ffff098c */ /* 0x0005e2000a800006 */
[----:B------:R-:W-:Y:S05]  /*11620*/  BRA `(.L_x_14) ;  /* 0x0000000000147947 */ /* 0x000fea0003800000 */
.L_x_16:
[----:B------:R-:W-:-:S07]  /*11630*/  MOV R2, 0x11650 ;  /* 0x0001165000027802 */ /* 0x000fce0000000f00 */
[----:B------:R-:W-:Y:S05]  /*11640*/  CALL.REL.NOINC `($__internal_0_$__cuda_sm10x_tcgen05_guardrail_trap_col_being_dealloced_not_returned_by_alloc) ;  /* 0x00000000002c7944 */ /* 0x000fea0003c00000 */
[----:B------:R-:W-:Y:S05]  /*11650*/  BRA `(.L_x_14) ;  /* 0x0000000000087947 */ /* 0x000fea0003800000 */
.L_x_15:
[----:B------:R-:W-:-:S07]  /*11660*/  MOV R2, 0x11680 ;  /* 0x0001168000027802 */ /* 0x000fce0000000f00 */
[----:B------:R-:W-:Y:S05]  /*11670*/  CALL.REL.NOINC `($__internal_2_$__cuda_sm10x_tcgen05_guardrail_trap_unallocated_columns_being_dealloced) ;  /* 0x0000000000387944 */ /* 0x000fea0003c00000 */
.L_x_14:
[----:B------:R-:W-:Y:S01]  /*11680*/  NOP ;  /* 0x0000000000007918 */ /* 0x000fe20000000000 */
[----:B--2---:R-:W-:Y:S05]  /*11690*/  EXIT ;  /* 0x000000000000794d */ /* 0x004fea0003800000 */
.L_x_9:
[----:B------:R-:W0:Y:S02]  /*116a0*/  SYNCS.PHASECHK.TRANS64.TRYWAIT P1, [UR8], R227 ;  /* 0x000000e3ff0075a7 */ /* 0x000e240008021108 */
[----:B0-----:R-:W-:Y:S05]  /*116b0*/  @!P1 BRA `(.L_x_9) ;  /* 0xfffffffc00f89947 */ /* 0x001fea000383ffff */
[----:B------:R-:W-:Y:S05]  /*116c0*/  BRA `(.L_x_17) ;  /* 0xffffff6400e47947 */ /* 0x000fea000383ffff */
.L_x_13:
[----:B------:R-:W0:Y:S02]  /*116d0*/  SYNCS.PHASECHK.TRANS64.TRYWAIT P1, [UR8], R4 ;  /* 0x00000004ff0075a7 */ /* 0x000e240008021108 */
[----:B0-----:R-:W-:Y:S05]  /*116e0*/  @!P1 BRA `(.L_x_13) ;  /* 0xfffffffc00f89947 */ /* 0x001fea000383ffff */
[----:B------:R-:W-:Y:S05]  /*116f0*/  BRA `(.L_x_12) ;  /* 0xffffff7c00107947 */ /* 0x000fea000383ffff */
        .weak           $__internal_0_$__cuda_sm10x_tcgen05_guardrail_trap_col_being_dealloced_not_returned_by_alloc
        .type           $__internal_0_$__cuda_sm10x_tcgen05_guardrail_trap_col_being_dealloced_not_returned_by_alloc,@function
        .size           $__internal_0_$__cuda_sm10x_tcgen05_guardrail_trap_col_being_dealloced_not_returned_by_alloc,($__internal_1_$__cuda_sm10x_tcgen05_guardrail_trap_phase_invalid_during_alloc - $__internal_0_$__cuda_sm10x_tcgen05_guardrail_trap_col_being_dealloced_not_returned_by_alloc)
$__internal_0_$__cuda_sm10x_tcgen05_guardrail_trap_col_being_dealloced_not_returned_by_alloc:
[----:B------:R-:W-:Y:S05]  /*11700*/  BPT.TRAP 0x1 ;  /* 0x000000040000795c */ /* 0x000fea0000300000 */
[----:B------:R-:W-:-:S04]  /*11710*/  IMAD.MOV.U32 R3, RZ, RZ, 0x0 ;  /* 0x00000000ff037424 */ /* 0x000fc800078e00ff */
[----:B------:R-:W-:Y:S05]  /*11720*/  RET.REL.NODEC R2 `(matmul_kernel) ;  /* 0xfffffee802347950 */ /* 0x000fea0003c3ffff */
        .weak           $__internal_1_$__cuda_sm10x_tcgen05_guardrail_trap_phase_invalid_during_alloc
        .type           $__internal_1_$__cuda_sm10x_tcgen05_guardrail_trap_phase_invalid_during_alloc,@function
        .size           $__internal_1_$__cuda_sm10x_tcgen05_guardrail_trap_phase_invalid_during_alloc,($__internal_2_$__cuda_sm10x_tcgen05_guardrail_trap_unallocated_columns_being_dealloced - $__internal_1_$__cuda_sm10x_tcgen05_guardrail_trap_phase_invalid_during_alloc)
$__internal_1_$__cuda_sm10x_tcgen05_guardrail_trap_phase_invalid_during_alloc:
[----:B------:R-:W-:Y:S05]  /*11730*/  BPT.TRAP 0x1 ;  /* 0x000000040000795c */ /* 0x000fea0000300000 */
[----:B------:R-:W-:-:S04]  /*11740*/  IMAD.MOV.U32 R3, RZ, RZ, 0x0 ;  /* 0x00000000ff037424 */ /* 0x000fc800078e00ff */
[----:B------:R-:W-:Y:S05]  /*11750*/  RET.REL.NODEC R2 `(matmul_kernel) ;  /* 0xfffffee802287950 */ /* 0x000fea0003c3ffff */
        .weak           $__internal_2_$__cuda_sm10x_tcgen05_guardrail_trap_unallocated_columns_being_dealloced
        .type           $__internal_2_$__cuda_sm10x_tcgen05_guardrail_trap_unallocated_columns_being_dealloced,@function
        .size           $__internal_2_$__cuda_sm10x_tcgen05_guardrail_trap_unallocated_columns_being_dealloced,(.L_x_21 - $__internal_2_$__cuda_sm10x_tcgen05_guardrail_trap_unallocated_columns_being_dealloced)
$__internal_2_$__cuda_sm10x_tcgen05_guardrail_trap_unallocated_columns_being_dealloced:
[----:B------:R-:W-:Y:S05]  /*11760*/  BPT.TRAP 0x1 ;  /* 0x000000040000795c */ /* 0x000fea0000300000 */
[----:B------:R-:W-:-:S04]  /*11770*/  IMAD.MOV.U32 R3, RZ, RZ, 0x0 ;  /* 0x00000000ff037424 */ /* 0x000fc800078e00ff */
[----:B------:R-:W-:Y:S05]  /*11780*/  RET.REL.NODEC R2 `(matmul_kernel) ;  /* 0xfffffee8021c7950 */ /* 0x000fea0003c3ffff */
.L_x_18:
[----:B------:R-:W-:-:S00]  /*11790*/  BRA `(.L_x_18) ;  /* 0xfffffffc00fc7947 */ /* 0x000fc0000383ffff */
[----:B------:R-:W-:-:S00]  /*117a0*/  NOP ;  /* 0x0000000000007918 */ /* 0x000fc00000000000 */
        /* <DEDUP_REMOVED lines=13> */
.L_x_21:


//--------------------- .nv.shared.matmul_kernel  --------------------------
	.section	.nv.shared.matmul_kernel,"aw",@nobits
	.sectionflags	@""
	.align	16
	.zero		1024


//--------------------- .nv.shared.reserved.0     --------------------------
	.section	.nv.shared.reserved.0,"aw",@nobits
	.align	8
	.weak		__nv_reservedSMEM_offset_0_alias
	.size		__nv_reservedSMEM_offset_0_alias, 0, 64
	.other		__nv_reservedSMEM_offset_0_alias,@"STO_CUDA_RESERVED_SHARED STV_DEFAULT"
__nv_reservedSMEM_offset_0_alias:
	.zero		0
.nv.shared.reserved.0:
	.zero		64
	.weak		__nv_reservedSMEM_allocation_phase
	.type		__nv_reservedSMEM_allocation_phase,@object
	.size		__nv_reservedSMEM_allocation_phase,(.L_0 - __nv_reservedSMEM_allocation_phase)
__nv_reservedSMEM_allocation_phase:
	.zero		1
.L_0:
	.zero		7
	.weak		__nv_reservedSMEM_devtool_atexit_pc
	.type		__nv_reservedSMEM_devtool_atexit_pc,@object
	.size		__nv_reservedSMEM_devtool_atexit_pc,(__nv_reservedSMEM_allocation_mask - __nv_reservedSMEM_devtool_atexit_pc)
__nv_reservedSMEM_devtool_atexit_pc:
	.zero		8
	.weak		__nv_reservedSMEM_allocation_mask
	.type		__nv_reservedSMEM_allocation_mask,@object
	.size		__nv_reservedSMEM_allocation_mask,(.L_2 - __nv_reservedSMEM_allocation_mask)
__nv_reservedSMEM_allocation_mask:
	.zero		4
.L_2:


//--------------------- .nv.constant0.matmul_kernel --------------------------
	.section	.nv.constant0.matmul_kernel,"a",@progbits
	.sectionflags	@""
	.align	4
.nv.constant0.matmul_kernel:
	.zero		976


//--------------------- SYMBOLS --------------------------

	.type		.nv.reservedSmem.offset0,@object
	.size		.nv.reservedSmem.offset0,0x4
	.type		.nv.reservedSmem.cap,@object
	.size		.nv.reservedSmem.cap,0x4
